//
// Generated by NVIDIA NVVM Compiler
//
// Compiler Build ID: CL-36424714
// Cuda compilation tools, release 13.0, V13.0.88
// Based on NVVM 20.0.0
//

.version 9.0
.target sm_100
.address_size 64

	// .globl	_Z9cudaHellov
.extern .func  (.param .b32 func_retval0) vprintf
(
	.param .b64 vprintf_param_0,
	.param .b64 vprintf_param_1
)
;
.global .align 4 .b8 precalc_xorwow_matrix[102400];
.global .align 4 .b8 precalc_xorwow_offset_matrix[102400];
.global .align 4 .b8 mrg32k3aM1[2304];
.global .align 4 .b8 mrg32k3aM2[2304];
.global .align 4 .b8 mrg32k3aM1SubSeq[2016];
.global .align 4 .b8 mrg32k3aM2SubSeq[2016];
.global .align 4 .b8 mrg32k3aM1Seq[2304];
.global .align 4 .b8 mrg32k3aM2Seq[2304];
.const .align 8 .b8 __cr_lgamma_table[72];
// _ZZ12sgemm_kerneliiiffPfS_S_E6aCache has been demoted
// _ZZ12sgemm_kerneliiiffPfS_S_E6bCache has been demoted
.global .align 1 .b8 $str[18] = {72, 101, 108, 108, 111, 32, 102, 114, 111, 109, 32, 67, 85, 68, 65, 33, 10};

.visible .entry _Z9cudaHellov()
{
	.reg .b32 	%r<3>;
	.reg .b64 	%rd<3>;

	mov.u64 	%rd1, $str;
	cvta.global.u64 	%rd2, %rd1;
	{ // callseq 0, 0
	.param .b64 param0;
	st.param.b64 	[param0], %rd2;
	.param .b64 param1;
	st.param.b64 	[param1], 0;
	.param .b32 retval0;
	call.uni (retval0), 
	vprintf, 
	(
	param0, 
	param1
	);
	ld.param.b32 	%r1, [retval0];
	} // callseq 0
	ret;

}
	// .globl	_Z13cuRandArrInitPfiii
.visible .entry _Z13cuRandArrInitPfiii(
	.param .u64 .ptr .align 1 _Z13cuRandArrInitPfiii_param_0,
	.param .u32 _Z13cuRandArrInitPfiii_param_1,
	.param .u32 _Z13cuRandArrInitPfiii_param_2,
	.param .u32 _Z13cuRandArrInitPfiii_param_3
)
{
	.local .align 8 .b8 	__local_depot1[48];
	.reg .b64 	%SP;
	.reg .b64 	%SPL;
	.reg .pred 	%p<64>;
	.reg .b32 	%r<1202>;
	.reg .b32 	%f<6>;
	.reg .b64 	%rd<28>;

	mov.u64 	%SPL, __local_depot1;
	ld.param.u64 	%rd10, [_Z13cuRandArrInitPfiii_param_0];
	ld.param.u32 	%r541, [_Z13cuRandArrInitPfiii_param_1];
	ld.param.u32 	%r542, [_Z13cuRandArrInitPfiii_param_2];
	ld.param.u32 	%r543, [_Z13cuRandArrInitPfiii_param_3];
	mov.u32 	%r544, %ctaid.x;
	mov.u32 	%r545, %ntid.x;
	mov.u32 	%r546, %tid.x;
	mad.lo.s32 	%r1, %r544, %r545, %r546;
	setp.ge.s32 	%p1, %r1, %r543;
	@%p1 bra 	$L__BB1_117;
	add.u64 	%rd1, %SPL, 0;
	// begin inline asm
	mov.u64 	%rd11, %clock64;
	// end inline asm
	cvt.s64.s32 	%rd2, %r1;
	cvt.u32.u64 	%r547, %rd11;
	xor.b32  	%r548, %r547, -1429050551;
	mul.lo.s32 	%r549, %r548, 1099087573;
	{ .reg .b32 tmp; mov.b64 {tmp, %r550}, %rd11; }
	xor.b32  	%r551, %r550, -136515619;
	mul.lo.s32 	%r552, %r551, -1703105765;
	add.s32 	%r553, %r549, %r552;
	add.s32 	%r2, %r553, 6615241;
	add.s32 	%r938, %r549, 123456789;
	st.local.v2.u32 	[%rd1], {%r2, %r938};
	xor.b32  	%r554, %r549, 362436069;
	add.s32 	%r555, %r552, 521288629;
	st.local.v2.u32 	[%rd1+8], {%r554, %r555};
	xor.b32  	%r556, %r552, 88675123;
	add.s32 	%r934, %r549, 5783321;
	st.local.v2.u32 	[%rd1+16], {%r556, %r934};
	setp.eq.s32 	%p2, %r1, 0;
	@%p2 bra 	$L__BB1_116;
	mov.b32 	%r921, 0;
	mov.u64 	%rd27, %rd2;
$L__BB1_3:
	mov.u64 	%rd3, %rd27;
	and.b64  	%rd4, %rd3, 3;
	setp.eq.s64 	%p3, %rd4, 0;
	@%p3 bra 	$L__BB1_115;
	mul.wide.u32 	%rd13, %r921, 3200;
	mov.u64 	%rd14, precalc_xorwow_matrix;
	add.s64 	%rd5, %rd14, %rd13;
	mov.b32 	%r934, 0;
	mov.u32 	%r935, %r934;
	mov.u32 	%r936, %r934;
	mov.u32 	%r937, %r934;
	mov.u32 	%r938, %r934;
	mov.u32 	%r927, %r934;
$L__BB1_5:
	mul.wide.u32 	%rd15, %r927, 4;
	add.s64 	%rd16, %rd1, %rd15;
	ld.local.u32 	%r14, [%rd16+4];
	shl.b32 	%r15, %r927, 5;
	mov.b32 	%r933, 0;
$L__BB1_6:
	.pragma "nounroll";
	shr.u32 	%r560, %r14, %r933;
	and.b32  	%r561, %r560, 1;
	setp.eq.b32 	%p4, %r561, 1;
	not.pred 	%p5, %p4;
	add.s32 	%r562, %r15, %r933;
	mul.lo.s32 	%r563, %r562, 5;
	mul.wide.u32 	%rd17, %r563, 4;
	add.s64 	%rd6, %rd5, %rd17;
	@%p5 bra 	$L__BB1_8;
	ld.global.u32 	%r564, [%rd6];
	xor.b32  	%r938, %r938, %r564;
	ld.global.u32 	%r565, [%rd6+4];
	xor.b32  	%r937, %r937, %r565;
	ld.global.u32 	%r566, [%rd6+8];
	xor.b32  	%r936, %r936, %r566;
	ld.global.u32 	%r567, [%rd6+12];
	xor.b32  	%r935, %r935, %r567;
	ld.global.u32 	%r568, [%rd6+16];
	xor.b32  	%r934, %r934, %r568;
$L__BB1_8:
	and.b32  	%r570, %r560, 2;
	setp.eq.s32 	%p6, %r570, 0;
	@%p6 bra 	$L__BB1_10;
	ld.global.u32 	%r571, [%rd6+20];
	xor.b32  	%r938, %r938, %r571;
	ld.global.u32 	%r572, [%rd6+24];
	xor.b32  	%r937, %r937, %r572;
	ld.global.u32 	%r573, [%rd6+28];
	xor.b32  	%r936, %r936, %r573;
	ld.global.u32 	%r574, [%rd6+32];
	xor.b32  	%r935, %r935, %r574;
	ld.global.u32 	%r575, [%rd6+36];
	xor.b32  	%r934, %r934, %r575;
$L__BB1_10:
	and.b32  	%r577, %r560, 4;
	setp.eq.s32 	%p7, %r577, 0;
	@%p7 bra 	$L__BB1_12;
	ld.global.u32 	%r578, [%rd6+40];
	xor.b32  	%r938, %r938, %r578;
	ld.global.u32 	%r579, [%rd6+44];
	xor.b32  	%r937, %r937, %r579;
	ld.global.u32 	%r580, [%rd6+48];
	xor.b32  	%r936, %r936, %r580;
	ld.global.u32 	%r581, [%rd6+52];
	xor.b32  	%r935, %r935, %r581;
	ld.global.u32 	%r582, [%rd6+56];
	xor.b32  	%r934, %r934, %r582;
$L__BB1_12:
	and.b32  	%r584, %r560, 8;
	setp.eq.s32 	%p8, %r584, 0;
	@%p8 bra 	$L__BB1_14;
	ld.global.u32 	%r585, [%rd6+60];
	xor.b32  	%r938, %r938, %r585;
	ld.global.u32 	%r586, [%rd6+64];
	xor.b32  	%r937, %r937, %r586;
	ld.global.u32 	%r587, [%rd6+68];
	xor.b32  	%r936, %r936, %r587;
	ld.global.u32 	%r588, [%rd6+72];
	xor.b32  	%r935, %r935, %r588;
	ld.global.u32 	%r589, [%rd6+76];
	xor.b32  	%r934, %r934, %r589;
$L__BB1_14:
	and.b32  	%r591, %r560, 16;
	setp.eq.s32 	%p9, %r591, 0;
	@%p9 bra 	$L__BB1_16;
	ld.global.u32 	%r592, [%rd6+80];
	xor.b32  	%r938, %r938, %r592;
	ld.global.u32 	%r593, [%rd6+84];
	xor.b32  	%r937, %r937, %r593;
	ld.global.u32 	%r594, [%rd6+88];
	xor.b32  	%r936, %r936, %r594;
	ld.global.u32 	%r595, [%rd6+92];
	xor.b32  	%r935, %r935, %r595;
	ld.global.u32 	%r596, [%rd6+96];
	xor.b32  	%r934, %r934, %r596;
$L__BB1_16:
	and.b32  	%r598, %r560, 32;
	setp.eq.s32 	%p10, %r598, 0;
	@%p10 bra 	$L__BB1_18;
	ld.global.u32 	%r599, [%rd6+100];
	xor.b32  	%r938, %r938, %r599;
	ld.global.u32 	%r600, [%rd6+104];
	xor.b32  	%r937, %r937, %r600;
	ld.global.u32 	%r601, [%rd6+108];
	xor.b32  	%r936, %r936, %r601;
	ld.global.u32 	%r602, [%rd6+112];
	xor.b32  	%r935, %r935, %r602;
	ld.global.u32 	%r603, [%rd6+116];
	xor.b32  	%r934, %r934, %r603;
$L__BB1_18:
	and.b32  	%r605, %r560, 64;
	setp.eq.s32 	%p11, %r605, 0;
	@%p11 bra 	$L__BB1_20;
	ld.global.u32 	%r606, [%rd6+120];
	xor.b32  	%r938, %r938, %r606;
	ld.global.u32 	%r607, [%rd6+124];
	xor.b32  	%r937, %r937, %r607;
	ld.global.u32 	%r608, [%rd6+128];
	xor.b32  	%r936, %r936, %r608;
	ld.global.u32 	%r609, [%rd6+132];
	xor.b32  	%r935, %r935, %r609;
	ld.global.u32 	%r610, [%rd6+136];
	xor.b32  	%r934, %r934, %r610;
$L__BB1_20:
	and.b32  	%r612, %r560, 128;
	setp.eq.s32 	%p12, %r612, 0;
	@%p12 bra 	$L__BB1_22;
	ld.global.u32 	%r613, [%rd6+140];
	xor.b32  	%r938, %r938, %r613;
	ld.global.u32 	%r614, [%rd6+144];
	xor.b32  	%r937, %r937, %r614;
	ld.global.u32 	%r615, [%rd6+148];
	xor.b32  	%r936, %r936, %r615;
	ld.global.u32 	%r616, [%rd6+152];
	xor.b32  	%r935, %r935, %r616;
	ld.global.u32 	%r617, [%rd6+156];
	xor.b32  	%r934, %r934, %r617;
$L__BB1_22:
	and.b32  	%r619, %r560, 256;
	setp.eq.s32 	%p13, %r619, 0;
	@%p13 bra 	$L__BB1_24;
	ld.global.u32 	%r620, [%rd6+160];
	xor.b32  	%r938, %r938, %r620;
	ld.global.u32 	%r621, [%rd6+164];
	xor.b32  	%r937, %r937, %r621;
	ld.global.u32 	%r622, [%rd6+168];
	xor.b32  	%r936, %r936, %r622;
	ld.global.u32 	%r623, [%rd6+172];
	xor.b32  	%r935, %r935, %r623;
	ld.global.u32 	%r624, [%rd6+176];
	xor.b32  	%r934, %r934, %r624;
$L__BB1_24:
	and.b32  	%r626, %r560, 512;
	setp.eq.s32 	%p14, %r626, 0;
	@%p14 bra 	$L__BB1_26;
	ld.global.u32 	%r627, [%rd6+180];
	xor.b32  	%r938, %r938, %r627;
	ld.global.u32 	%r628, [%rd6+184];
	xor.b32  	%r937, %r937, %r628;
	ld.global.u32 	%r629, [%rd6+188];
	xor.b32  	%r936, %r936, %r629;
	ld.global.u32 	%r630, [%rd6+192];
	xor.b32  	%r935, %r935, %r630;
	ld.global.u32 	%r631, [%rd6+196];
	xor.b32  	%r934, %r934, %r631;
$L__BB1_26:
	and.b32  	%r633, %r560, 1024;
	setp.eq.s32 	%p15, %r633, 0;
	@%p15 bra 	$L__BB1_28;
	ld.global.u32 	%r634, [%rd6+200];
	xor.b32  	%r938, %r938, %r634;
	ld.global.u32 	%r635, [%rd6+204];
	xor.b32  	%r937, %r937, %r635;
	ld.global.u32 	%r636, [%rd6+208];
	xor.b32  	%r936, %r936, %r636;
	ld.global.u32 	%r637, [%rd6+212];
	xor.b32  	%r935, %r935, %r637;
	ld.global.u32 	%r638, [%rd6+216];
	xor.b32  	%r934, %r934, %r638;
$L__BB1_28:
	and.b32  	%r640, %r560, 2048;
	setp.eq.s32 	%p16, %r640, 0;
	@%p16 bra 	$L__BB1_30;
	ld.global.u32 	%r641, [%rd6+220];
	xor.b32  	%r938, %r938, %r641;
	ld.global.u32 	%r642, [%rd6+224];
	xor.b32  	%r937, %r937, %r642;
	ld.global.u32 	%r643, [%rd6+228];
	xor.b32  	%r936, %r936, %r643;
	ld.global.u32 	%r644, [%rd6+232];
	xor.b32  	%r935, %r935, %r644;
	ld.global.u32 	%r645, [%rd6+236];
	xor.b32  	%r934, %r934, %r645;
$L__BB1_30:
	and.b32  	%r647, %r560, 4096;
	setp.eq.s32 	%p17, %r647, 0;
	@%p17 bra 	$L__BB1_32;
	ld.global.u32 	%r648, [%rd6+240];
	xor.b32  	%r938, %r938, %r648;
	ld.global.u32 	%r649, [%rd6+244];
	xor.b32  	%r937, %r937, %r649;
	ld.global.u32 	%r650, [%rd6+248];
	xor.b32  	%r936, %r936, %r650;
	ld.global.u32 	%r651, [%rd6+252];
	xor.b32  	%r935, %r935, %r651;
	ld.global.u32 	%r652, [%rd6+256];
	xor.b32  	%r934, %r934, %r652;
$L__BB1_32:
	and.b32  	%r654, %r560, 8192;
	setp.eq.s32 	%p18, %r654, 0;
	@%p18 bra 	$L__BB1_34;
	ld.global.u32 	%r655, [%rd6+260];
	xor.b32  	%r938, %r938, %r655;
	ld.global.u32 	%r656, [%rd6+264];
	xor.b32  	%r937, %r937, %r656;
	ld.global.u32 	%r657, [%rd6+268];
	xor.b32  	%r936, %r936, %r657;
	ld.global.u32 	%r658, [%rd6+272];
	xor.b32  	%r935, %r935, %r658;
	ld.global.u32 	%r659, [%rd6+276];
	xor.b32  	%r934, %r934, %r659;
$L__BB1_34:
	and.b32  	%r661, %r560, 16384;
	setp.eq.s32 	%p19, %r661, 0;
	@%p19 bra 	$L__BB1_36;
	ld.global.u32 	%r662, [%rd6+280];
	xor.b32  	%r938, %r938, %r662;
	ld.global.u32 	%r663, [%rd6+284];
	xor.b32  	%r937, %r937, %r663;
	ld.global.u32 	%r664, [%rd6+288];
	xor.b32  	%r936, %r936, %r664;
	ld.global.u32 	%r665, [%rd6+292];
	xor.b32  	%r935, %r935, %r665;
	ld.global.u32 	%r666, [%rd6+296];
	xor.b32  	%r934, %r934, %r666;
$L__BB1_36:
	and.b32  	%r668, %r560, 32768;
	setp.eq.s32 	%p20, %r668, 0;
	@%p20 bra 	$L__BB1_38;
	ld.global.u32 	%r669, [%rd6+300];
	xor.b32  	%r938, %r938, %r669;
	ld.global.u32 	%r670, [%rd6+304];
	xor.b32  	%r937, %r937, %r670;
	ld.global.u32 	%r671, [%rd6+308];
	xor.b32  	%r936, %r936, %r671;
	ld.global.u32 	%r672, [%rd6+312];
	xor.b32  	%r935, %r935, %r672;
	ld.global.u32 	%r673, [%rd6+316];
	xor.b32  	%r934, %r934, %r673;
$L__BB1_38:
	add.s32 	%r933, %r933, 16;
	setp.ne.s32 	%p21, %r933, 32;
	@%p21 bra 	$L__BB1_6;
	mad.lo.s32 	%r674, %r927, -31, %r15;
	add.s32 	%r927, %r674, 1;
	setp.ne.s32 	%p22, %r927, 5;
	@%p22 bra 	$L__BB1_5;
	st.local.u32 	[%rd1+4], %r938;
	st.local.v2.u32 	[%rd1+8], {%r937, %r936};
	st.local.v2.u32 	[%rd1+16], {%r935, %r934};
	setp.eq.s64 	%p23, %rd4, 1;
	@%p23 bra 	$L__BB1_115;
	mov.b32 	%r934, 0;
	mov.u32 	%r1027, %r934;
	mov.u32 	%r1028, %r934;
	mov.u32 	%r1029, %r934;
	mov.u32 	%r938, %r934;
	mov.u32 	%r1019, %r934;
$L__BB1_42:
	mul.wide.u32 	%rd18, %r1019, 4;
	add.s64 	%rd19, %rd1, %rd18;
	ld.local.u32 	%r190, [%rd19+4];
	shl.b32 	%r191, %r1019, 5;
	mov.b32 	%r1025, 0;
$L__BB1_43:
	.pragma "nounroll";
	shr.u32 	%r677, %r190, %r1025;
	and.b32  	%r678, %r677, 1;
	setp.eq.b32 	%p24, %r678, 1;
	not.pred 	%p25, %p24;
	add.s32 	%r679, %r191, %r1025;
	mul.lo.s32 	%r680, %r679, 5;
	mul.wide.u32 	%rd20, %r680, 4;
	add.s64 	%rd7, %rd5, %rd20;
	@%p25 bra 	$L__BB1_45;
	ld.global.u32 	%r681, [%rd7];
	xor.b32  	%r938, %r938, %r681;
	ld.global.u32 	%r682, [%rd7+4];
	xor.b32  	%r1029, %r1029, %r682;
	ld.global.u32 	%r683, [%rd7+8];
	xor.b32  	%r1028, %r1028, %r683;
	ld.global.u32 	%r684, [%rd7+12];
	xor.b32  	%r1027, %r1027, %r684;
	ld.global.u32 	%r685, [%rd7+16];
	xor.b32  	%r934, %r934, %r685;
$L__BB1_45:
	and.b32  	%r687, %r677, 2;
	setp.eq.s32 	%p26, %r687, 0;
	@%p26 bra 	$L__BB1_47;
	ld.global.u32 	%r688, [%rd7+20];
	xor.b32  	%r938, %r938, %r688;
	ld.global.u32 	%r689, [%rd7+24];
	xor.b32  	%r1029, %r1029, %r689;
	ld.global.u32 	%r690, [%rd7+28];
	xor.b32  	%r1028, %r1028, %r690;
	ld.global.u32 	%r691, [%rd7+32];
	xor.b32  	%r1027, %r1027, %r691;
	ld.global.u32 	%r692, [%rd7+36];
	xor.b32  	%r934, %r934, %r692;
$L__BB1_47:
	and.b32  	%r694, %r677, 4;
	setp.eq.s32 	%p27, %r694, 0;
	@%p27 bra 	$L__BB1_49;
	ld.global.u32 	%r695, [%rd7+40];
	xor.b32  	%r938, %r938, %r695;
	ld.global.u32 	%r696, [%rd7+44];
	xor.b32  	%r1029, %r1029, %r696;
	ld.global.u32 	%r697, [%rd7+48];
	xor.b32  	%r1028, %r1028, %r697;
	ld.global.u32 	%r698, [%rd7+52];
	xor.b32  	%r1027, %r1027, %r698;
	ld.global.u32 	%r699, [%rd7+56];
	xor.b32  	%r934, %r934, %r699;
$L__BB1_49:
	and.b32  	%r701, %r677, 8;
	setp.eq.s32 	%p28, %r701, 0;
	@%p28 bra 	$L__BB1_51;
	ld.global.u32 	%r702, [%rd7+60];
	xor.b32  	%r938, %r938, %r702;
	ld.global.u32 	%r703, [%rd7+64];
	xor.b32  	%r1029, %r1029, %r703;
	ld.global.u32 	%r704, [%rd7+68];
	xor.b32  	%r1028, %r1028, %r704;
	ld.global.u32 	%r705, [%rd7+72];
	xor.b32  	%r1027, %r1027, %r705;
	ld.global.u32 	%r706, [%rd7+76];
	xor.b32  	%r934, %r934, %r706;
$L__BB1_51:
	and.b32  	%r708, %r677, 16;
	setp.eq.s32 	%p29, %r708, 0;
	@%p29 bra 	$L__BB1_53;
	ld.global.u32 	%r709, [%rd7+80];
	xor.b32  	%r938, %r938, %r709;
	ld.global.u32 	%r710, [%rd7+84];
	xor.b32  	%r1029, %r1029, %r710;
	ld.global.u32 	%r711, [%rd7+88];
	xor.b32  	%r1028, %r1028, %r711;
	ld.global.u32 	%r712, [%rd7+92];
	xor.b32  	%r1027, %r1027, %r712;
	ld.global.u32 	%r713, [%rd7+96];
	xor.b32  	%r934, %r934, %r713;
$L__BB1_53:
	and.b32  	%r715, %r677, 32;
	setp.eq.s32 	%p30, %r715, 0;
	@%p30 bra 	$L__BB1_55;
	ld.global.u32 	%r716, [%rd7+100];
	xor.b32  	%r938, %r938, %r716;
	ld.global.u32 	%r717, [%rd7+104];
	xor.b32  	%r1029, %r1029, %r717;
	ld.global.u32 	%r718, [%rd7+108];
	xor.b32  	%r1028, %r1028, %r718;
	ld.global.u32 	%r719, [%rd7+112];
	xor.b32  	%r1027, %r1027, %r719;
	ld.global.u32 	%r720, [%rd7+116];
	xor.b32  	%r934, %r934, %r720;
$L__BB1_55:
	and.b32  	%r722, %r677, 64;
	setp.eq.s32 	%p31, %r722, 0;
	@%p31 bra 	$L__BB1_57;
	ld.global.u32 	%r723, [%rd7+120];
	xor.b32  	%r938, %r938, %r723;
	ld.global.u32 	%r724, [%rd7+124];
	xor.b32  	%r1029, %r1029, %r724;
	ld.global.u32 	%r725, [%rd7+128];
	xor.b32  	%r1028, %r1028, %r725;
	ld.global.u32 	%r726, [%rd7+132];
	xor.b32  	%r1027, %r1027, %r726;
	ld.global.u32 	%r727, [%rd7+136];
	xor.b32  	%r934, %r934, %r727;
$L__BB1_57:
	and.b32  	%r729, %r677, 128;
	setp.eq.s32 	%p32, %r729, 0;
	@%p32 bra 	$L__BB1_59;
	ld.global.u32 	%r730, [%rd7+140];
	xor.b32  	%r938, %r938, %r730;
	ld.global.u32 	%r731, [%rd7+144];
	xor.b32  	%r1029, %r1029, %r731;
	ld.global.u32 	%r732, [%rd7+148];
	xor.b32  	%r1028, %r1028, %r732;
	ld.global.u32 	%r733, [%rd7+152];
	xor.b32  	%r1027, %r1027, %r733;
	ld.global.u32 	%r734, [%rd7+156];
	xor.b32  	%r934, %r934, %r734;
$L__BB1_59:
	and.b32  	%r736, %r677, 256;
	setp.eq.s32 	%p33, %r736, 0;
	@%p33 bra 	$L__BB1_61;
	ld.global.u32 	%r737, [%rd7+160];
	xor.b32  	%r938, %r938, %r737;
	ld.global.u32 	%r738, [%rd7+164];
	xor.b32  	%r1029, %r1029, %r738;
	ld.global.u32 	%r739, [%rd7+168];
	xor.b32  	%r1028, %r1028, %r739;
	ld.global.u32 	%r740, [%rd7+172];
	xor.b32  	%r1027, %r1027, %r740;
	ld.global.u32 	%r741, [%rd7+176];
	xor.b32  	%r934, %r934, %r741;
$L__BB1_61:
	and.b32  	%r743, %r677, 512;
	setp.eq.s32 	%p34, %r743, 0;
	@%p34 bra 	$L__BB1_63;
	ld.global.u32 	%r744, [%rd7+180];
	xor.b32  	%r938, %r938, %r744;
	ld.global.u32 	%r745, [%rd7+184];
	xor.b32  	%r1029, %r1029, %r745;
	ld.global.u32 	%r746, [%rd7+188];
	xor.b32  	%r1028, %r1028, %r746;
	ld.global.u32 	%r747, [%rd7+192];
	xor.b32  	%r1027, %r1027, %r747;
	ld.global.u32 	%r748, [%rd7+196];
	xor.b32  	%r934, %r934, %r748;
$L__BB1_63:
	and.b32  	%r750, %r677, 1024;
	setp.eq.s32 	%p35, %r750, 0;
	@%p35 bra 	$L__BB1_65;
	ld.global.u32 	%r751, [%rd7+200];
	xor.b32  	%r938, %r938, %r751;
	ld.global.u32 	%r752, [%rd7+204];
	xor.b32  	%r1029, %r1029, %r752;
	ld.global.u32 	%r753, [%rd7+208];
	xor.b32  	%r1028, %r1028, %r753;
	ld.global.u32 	%r754, [%rd7+212];
	xor.b32  	%r1027, %r1027, %r754;
	ld.global.u32 	%r755, [%rd7+216];
	xor.b32  	%r934, %r934, %r755;
$L__BB1_65:
	and.b32  	%r757, %r677, 2048;
	setp.eq.s32 	%p36, %r757, 0;
	@%p36 bra 	$L__BB1_67;
	ld.global.u32 	%r758, [%rd7+220];
	xor.b32  	%r938, %r938, %r758;
	ld.global.u32 	%r759, [%rd7+224];
	xor.b32  	%r1029, %r1029, %r759;
	ld.global.u32 	%r760, [%rd7+228];
	xor.b32  	%r1028, %r1028, %r760;
	ld.global.u32 	%r761, [%rd7+232];
	xor.b32  	%r1027, %r1027, %r761;
	ld.global.u32 	%r762, [%rd7+236];
	xor.b32  	%r934, %r934, %r762;
$L__BB1_67:
	and.b32  	%r764, %r677, 4096;
	setp.eq.s32 	%p37, %r764, 0;
	@%p37 bra 	$L__BB1_69;
	ld.global.u32 	%r765, [%rd7+240];
	xor.b32  	%r938, %r938, %r765;
	ld.global.u32 	%r766, [%rd7+244];
	xor.b32  	%r1029, %r1029, %r766;
	ld.global.u32 	%r767, [%rd7+248];
	xor.b32  	%r1028, %r1028, %r767;
	ld.global.u32 	%r768, [%rd7+252];
	xor.b32  	%r1027, %r1027, %r768;
	ld.global.u32 	%r769, [%rd7+256];
	xor.b32  	%r934, %r934, %r769;
$L__BB1_69:
	and.b32  	%r771, %r677, 8192;
	setp.eq.s32 	%p38, %r771, 0;
	@%p38 bra 	$L__BB1_71;
	ld.global.u32 	%r772, [%rd7+260];
	xor.b32  	%r938, %r938, %r772;
	ld.global.u32 	%r773, [%rd7+264];
	xor.b32  	%r1029, %r1029, %r773;
	ld.global.u32 	%r774, [%rd7+268];
	xor.b32  	%r1028, %r1028, %r774;
	ld.global.u32 	%r775, [%rd7+272];
	xor.b32  	%r1027, %r1027, %r775;
	ld.global.u32 	%r776, [%rd7+276];
	xor.b32  	%r934, %r934, %r776;
$L__BB1_71:
	and.b32  	%r778, %r677, 16384;
	setp.eq.s32 	%p39, %r778, 0;
	@%p39 bra 	$L__BB1_73;
	ld.global.u32 	%r779, [%rd7+280];
	xor.b32  	%r938, %r938, %r779;
	ld.global.u32 	%r780, [%rd7+284];
	xor.b32  	%r1029, %r1029, %r780;
	ld.global.u32 	%r781, [%rd7+288];
	xor.b32  	%r1028, %r1028, %r781;
	ld.global.u32 	%r782, [%rd7+292];
	xor.b32  	%r1027, %r1027, %r782;
	ld.global.u32 	%r783, [%rd7+296];
	xor.b32  	%r934, %r934, %r783;
$L__BB1_73:
	and.b32  	%r785, %r677, 32768;
	setp.eq.s32 	%p40, %r785, 0;
	@%p40 bra 	$L__BB1_75;
	ld.global.u32 	%r786, [%rd7+300];
	xor.b32  	%r938, %r938, %r786;
	ld.global.u32 	%r787, [%rd7+304];
	xor.b32  	%r1029, %r1029, %r787;
	ld.global.u32 	%r788, [%rd7+308];
	xor.b32  	%r1028, %r1028, %r788;
	ld.global.u32 	%r789, [%rd7+312];
	xor.b32  	%r1027, %r1027, %r789;
	ld.global.u32 	%r790, [%rd7+316];
	xor.b32  	%r934, %r934, %r790;
$L__BB1_75:
	add.s32 	%r1025, %r1025, 16;
	setp.ne.s32 	%p41, %r1025, 32;
	@%p41 bra 	$L__BB1_43;
	mad.lo.s32 	%r791, %r1019, -31, %r191;
	add.s32 	%r1019, %r791, 1;
	setp.ne.s32 	%p42, %r1019, 5;
	@%p42 bra 	$L__BB1_42;
	st.local.u32 	[%rd1+4], %r938;
	st.local.v2.u32 	[%rd1+8], {%r1029, %r1028};
	st.local.v2.u32 	[%rd1+16], {%r1027, %r934};
	setp.ne.s64 	%p43, %rd4, 3;
	@%p43 bra 	$L__BB1_115;
	mov.b32 	%r934, 0;
	mov.u32 	%r1119, %r934;
	mov.u32 	%r1120, %r934;
	mov.u32 	%r1121, %r934;
	mov.u32 	%r938, %r934;
	mov.u32 	%r1111, %r934;
$L__BB1_79:
	mul.wide.u32 	%rd21, %r1111, 4;
	add.s64 	%rd22, %rd1, %rd21;
	ld.local.u32 	%r366, [%rd22+4];
	shl.b32 	%r367, %r1111, 5;
	mov.b32 	%r1117, 0;
$L__BB1_80:
	.pragma "nounroll";
	shr.u32 	%r794, %r366, %r1117;
	and.b32  	%r795, %r794, 1;
	setp.eq.b32 	%p44, %r795, 1;
	not.pred 	%p45, %p44;
	add.s32 	%r796, %r367, %r1117;
	mul.lo.s32 	%r797, %r796, 5;
	mul.wide.u32 	%rd23, %r797, 4;
	add.s64 	%rd8, %rd5, %rd23;
	@%p45 bra 	$L__BB1_82;
	ld.global.u32 	%r798, [%rd8];
	xor.b32  	%r938, %r938, %r798;
	ld.global.u32 	%r799, [%rd8+4];
	xor.b32  	%r1121, %r1121, %r799;
	ld.global.u32 	%r800, [%rd8+8];
	xor.b32  	%r1120, %r1120, %r800;
	ld.global.u32 	%r801, [%rd8+12];
	xor.b32  	%r1119, %r1119, %r801;
	ld.global.u32 	%r802, [%rd8+16];
	xor.b32  	%r934, %r934, %r802;
$L__BB1_82:
	and.b32  	%r804, %r794, 2;
	setp.eq.s32 	%p46, %r804, 0;
	@%p46 bra 	$L__BB1_84;
	ld.global.u32 	%r805, [%rd8+20];
	xor.b32  	%r938, %r938, %r805;
	ld.global.u32 	%r806, [%rd8+24];
	xor.b32  	%r1121, %r1121, %r806;
	ld.global.u32 	%r807, [%rd8+28];
	xor.b32  	%r1120, %r1120, %r807;
	ld.global.u32 	%r808, [%rd8+32];
	xor.b32  	%r1119, %r1119, %r808;
	ld.global.u32 	%r809, [%rd8+36];
	xor.b32  	%r934, %r934, %r809;
$L__BB1_84:
	and.b32  	%r811, %r794, 4;
	setp.eq.s32 	%p47, %r811, 0;
	@%p47 bra 	$L__BB1_86;
	ld.global.u32 	%r812, [%rd8+40];
	xor.b32  	%r938, %r938, %r812;
	ld.global.u32 	%r813, [%rd8+44];
	xor.b32  	%r1121, %r1121, %r813;
	ld.global.u32 	%r814, [%rd8+48];
	xor.b32  	%r1120, %r1120, %r814;
	ld.global.u32 	%r815, [%rd8+52];
	xor.b32  	%r1119, %r1119, %r815;
	ld.global.u32 	%r816, [%rd8+56];
	xor.b32  	%r934, %r934, %r816;
$L__BB1_86:
	and.b32  	%r818, %r794, 8;
	setp.eq.s32 	%p48, %r818, 0;
	@%p48 bra 	$L__BB1_88;
	ld.global.u32 	%r819, [%rd8+60];
	xor.b32  	%r938, %r938, %r819;
	ld.global.u32 	%r820, [%rd8+64];
	xor.b32  	%r1121, %r1121, %r820;
	ld.global.u32 	%r821, [%rd8+68];
	xor.b32  	%r1120, %r1120, %r821;
	ld.global.u32 	%r822, [%rd8+72];
	xor.b32  	%r1119, %r1119, %r822;
	ld.global.u32 	%r823, [%rd8+76];
	xor.b32  	%r934, %r934, %r823;
$L__BB1_88:
	and.b32  	%r825, %r794, 16;
	setp.eq.s32 	%p49, %r825, 0;
	@%p49 bra 	$L__BB1_90;
	ld.global.u32 	%r826, [%rd8+80];
	xor.b32  	%r938, %r938, %r826;
	ld.global.u32 	%r827, [%rd8+84];
	xor.b32  	%r1121, %r1121, %r827;
	ld.global.u32 	%r828, [%rd8+88];
	xor.b32  	%r1120, %r1120, %r828;
	ld.global.u32 	%r829, [%rd8+92];
	xor.b32  	%r1119, %r1119, %r829;
	ld.global.u32 	%r830, [%rd8+96];
	xor.b32  	%r934, %r934, %r830;
$L__BB1_90:
	and.b32  	%r832, %r794, 32;
	setp.eq.s32 	%p50, %r832, 0;
	@%p50 bra 	$L__BB1_92;
	ld.global.u32 	%r833, [%rd8+100];
	xor.b32  	%r938, %r938, %r833;
	ld.global.u32 	%r834, [%rd8+104];
	xor.b32  	%r1121, %r1121, %r834;
	ld.global.u32 	%r835, [%rd8+108];
	xor.b32  	%r1120, %r1120, %r835;
	ld.global.u32 	%r836, [%rd8+112];
	xor.b32  	%r1119, %r1119, %r836;
	ld.global.u32 	%r837, [%rd8+116];
	xor.b32  	%r934, %r934, %r837;
$L__BB1_92:
	and.b32  	%r839, %r794, 64;
	setp.eq.s32 	%p51, %r839, 0;
	@%p51 bra 	$L__BB1_94;
	ld.global.u32 	%r840, [%rd8+120];
	xor.b32  	%r938, %r938, %r840;
	ld.global.u32 	%r841, [%rd8+124];
	xor.b32  	%r1121, %r1121, %r841;
	ld.global.u32 	%r842, [%rd8+128];
	xor.b32  	%r1120, %r1120, %r842;
	ld.global.u32 	%r843, [%rd8+132];
	xor.b32  	%r1119, %r1119, %r843;
	ld.global.u32 	%r844, [%rd8+136];
	xor.b32  	%r934, %r934, %r844;
$L__BB1_94:
	and.b32  	%r846, %r794, 128;
	setp.eq.s32 	%p52, %r846, 0;
	@%p52 bra 	$L__BB1_96;
	ld.global.u32 	%r847, [%rd8+140];
	xor.b32  	%r938, %r938, %r847;
	ld.global.u32 	%r848, [%rd8+144];
	xor.b32  	%r1121, %r1121, %r848;
	ld.global.u32 	%r849, [%rd8+148];
	xor.b32  	%r1120, %r1120, %r849;
	ld.global.u32 	%r850, [%rd8+152];
	xor.b32  	%r1119, %r1119, %r850;
	ld.global.u32 	%r851, [%rd8+156];
	xor.b32  	%r934, %r934, %r851;
$L__BB1_96:
	and.b32  	%r853, %r794, 256;
	setp.eq.s32 	%p53, %r853, 0;
	@%p53 bra 	$L__BB1_98;
	ld.global.u32 	%r854, [%rd8+160];
	xor.b32  	%r938, %r938, %r854;
	ld.global.u32 	%r855, [%rd8+164];
	xor.b32  	%r1121, %r1121, %r855;
	ld.global.u32 	%r856, [%rd8+168];
	xor.b32  	%r1120, %r1120, %r856;
	ld.global.u32 	%r857, [%rd8+172];
	xor.b32  	%r1119, %r1119, %r857;
	ld.global.u32 	%r858, [%rd8+176];
	xor.b32  	%r934, %r934, %r858;
$L__BB1_98:
	and.b32  	%r860, %r794, 512;
	setp.eq.s32 	%p54, %r860, 0;
	@%p54 bra 	$L__BB1_100;
	ld.global.u32 	%r861, [%rd8+180];
	xor.b32  	%r938, %r938, %r861;
	ld.global.u32 	%r862, [%rd8+184];
	xor.b32  	%r1121, %r1121, %r862;
	ld.global.u32 	%r863, [%rd8+188];
	xor.b32  	%r1120, %r1120, %r863;
	ld.global.u32 	%r864, [%rd8+192];
	xor.b32  	%r1119, %r1119, %r864;
	ld.global.u32 	%r865, [%rd8+196];
	xor.b32  	%r934, %r934, %r865;
$L__BB1_100:
	and.b32  	%r867, %r794, 1024;
	setp.eq.s32 	%p55, %r867, 0;
	@%p55 bra 	$L__BB1_102;
	ld.global.u32 	%r868, [%rd8+200];
	xor.b32  	%r938, %r938, %r868;
	ld.global.u32 	%r869, [%rd8+204];
	xor.b32  	%r1121, %r1121, %r869;
	ld.global.u32 	%r870, [%rd8+208];
	xor.b32  	%r1120, %r1120, %r870;
	ld.global.u32 	%r871, [%rd8+212];
	xor.b32  	%r1119, %r1119, %r871;
	ld.global.u32 	%r872, [%rd8+216];
	xor.b32  	%r934, %r934, %r872;
$L__BB1_102:
	and.b32  	%r874, %r794, 2048;
	setp.eq.s32 	%p56, %r874, 0;
	@%p56 bra 	$L__BB1_104;
	ld.global.u32 	%r875, [%rd8+220];
	xor.b32  	%r938, %r938, %r875;
	ld.global.u32 	%r876, [%rd8+224];
	xor.b32  	%r1121, %r1121, %r876;
	ld.global.u32 	%r877, [%rd8+228];
	xor.b32  	%r1120, %r1120, %r877;
	ld.global.u32 	%r878, [%rd8+232];
	xor.b32  	%r1119, %r1119, %r878;
	ld.global.u32 	%r879, [%rd8+236];
	xor.b32  	%r934, %r934, %r879;
$L__BB1_104:
	and.b32  	%r881, %r794, 4096;
	setp.eq.s32 	%p57, %r881, 0;
	@%p57 bra 	$L__BB1_106;
	ld.global.u32 	%r882, [%rd8+240];
	xor.b32  	%r938, %r938, %r882;
	ld.global.u32 	%r883, [%rd8+244];
	xor.b32  	%r1121, %r1121, %r883;
	ld.global.u32 	%r884, [%rd8+248];
	xor.b32  	%r1120, %r1120, %r884;
	ld.global.u32 	%r885, [%rd8+252];
	xor.b32  	%r1119, %r1119, %r885;
	ld.global.u32 	%r886, [%rd8+256];
	xor.b32  	%r934, %r934, %r886;
$L__BB1_106:
	and.b32  	%r888, %r794, 8192;
	setp.eq.s32 	%p58, %r888, 0;
	@%p58 bra 	$L__BB1_108;
	ld.global.u32 	%r889, [%rd8+260];
	xor.b32  	%r938, %r938, %r889;
	ld.global.u32 	%r890, [%rd8+264];
	xor.b32  	%r1121, %r1121, %r890;
	ld.global.u32 	%r891, [%rd8+268];
	xor.b32  	%r1120, %r1120, %r891;
	ld.global.u32 	%r892, [%rd8+272];
	xor.b32  	%r1119, %r1119, %r892;
	ld.global.u32 	%r893, [%rd8+276];
	xor.b32  	%r934, %r934, %r893;
$L__BB1_108:
	and.b32  	%r895, %r794, 16384;
	setp.eq.s32 	%p59, %r895, 0;
	@%p59 bra 	$L__BB1_110;
	ld.global.u32 	%r896, [%rd8+280];
	xor.b32  	%r938, %r938, %r896;
	ld.global.u32 	%r897, [%rd8+284];
	xor.b32  	%r1121, %r1121, %r897;
	ld.global.u32 	%r898, [%rd8+288];
	xor.b32  	%r1120, %r1120, %r898;
	ld.global.u32 	%r899, [%rd8+292];
	xor.b32  	%r1119, %r1119, %r899;
	ld.global.u32 	%r900, [%rd8+296];
	xor.b32  	%r934, %r934, %r900;
$L__BB1_110:
	and.b32  	%r902, %r794, 32768;
	setp.eq.s32 	%p60, %r902, 0;
	@%p60 bra 	$L__BB1_112;
	ld.global.u32 	%r903, [%rd8+300];
	xor.b32  	%r938, %r938, %r903;
	ld.global.u32 	%r904, [%rd8+304];
	xor.b32  	%r1121, %r1121, %r904;
	ld.global.u32 	%r905, [%rd8+308];
	xor.b32  	%r1120, %r1120, %r905;
	ld.global.u32 	%r906, [%rd8+312];
	xor.b32  	%r1119, %r1119, %r906;
	ld.global.u32 	%r907, [%rd8+316];
	xor.b32  	%r934, %r934, %r907;
$L__BB1_112:
	add.s32 	%r1117, %r1117, 16;
	setp.ne.s32 	%p61, %r1117, 32;
	@%p61 bra 	$L__BB1_80;
	mad.lo.s32 	%r908, %r1111, -31, %r367;
	add.s32 	%r1111, %r908, 1;
	setp.ne.s32 	%p62, %r1111, 5;
	@%p62 bra 	$L__BB1_79;
	st.local.u32 	[%rd1+4], %r938;
	st.local.v2.u32 	[%rd1+8], {%r1121, %r1120};
	st.local.v2.u32 	[%rd1+16], {%r1119, %r934};
$L__BB1_115:
	shr.u64 	%rd27, %rd3, 2;
	add.s32 	%r921, %r921, 1;
	setp.gt.u64 	%p63, %rd3, 3;
	@%p63 bra 	$L__BB1_3;
$L__BB1_116:
	shr.u32 	%r909, %r938, 2;
	xor.b32  	%r910, %r909, %r938;
	shl.b32 	%r911, %r934, 4;
	shl.b32 	%r912, %r910, 1;
	xor.b32  	%r913, %r912, %r911;
	xor.b32  	%r914, %r913, %r910;
	xor.b32  	%r915, %r914, %r934;
	add.s32 	%r916, %r2, %r915;
	add.s32 	%r917, %r916, 362437;
	cvt.rn.f32.u32 	%f1, %r917;
	fma.rn.f32 	%f2, %f1, 0f2F800000, 0f2F000000;
	sub.s32 	%r918, %r542, %r541;
	cvt.rn.f32.s32 	%f3, %r918;
	cvt.rn.f32.s32 	%f4, %r541;
	fma.rn.f32 	%f5, %f2, %f3, %f4;
	cvta.to.global.u64 	%rd24, %rd10;
	shl.b64 	%rd25, %rd2, 2;
	add.s64 	%rd26, %rd24, %rd25;
	st.global.f32 	[%rd26], %f5;
$L__BB1_117:
	ret;

}
	// .globl	_Z14cuConstArrInitPfii
.visible .entry _Z14cuConstArrInitPfii(
	.param .u64 .ptr .align 1 _Z14cuConstArrInitPfii_param_0,
	.param .u32 _Z14cuConstArrInitPfii_param_1,
	.param .u32 _Z14cuConstArrInitPfii_param_2
)
{
	.reg .pred 	%p<2>;
	.reg .b32 	%r<7>;
	.reg .b32 	%f<2>;
	.reg .b64 	%rd<5>;

	ld.param.u64 	%rd1, [_Z14cuConstArrInitPfii_param_0];
	ld.param.u32 	%r3, [_Z14cuConstArrInitPfii_param_1];
	ld.param.u32 	%r2, [_Z14cuConstArrInitPfii_param_2];
	mov.u32 	%r4, %ctaid.x;
	mov.u32 	%r5, %ntid.x;
	mov.u32 	%r6, %tid.x;
	mad.lo.s32 	%r1, %r4, %r5, %r6;
	setp.ge.s32 	%p1, %r1, %r3;
	@%p1 bra 	$L__BB2_2;
	cvta.to.global.u64 	%rd2, %rd1;
	cvt.rn.f32.s32 	%f1, %r2;
	mul.wide.s32 	%rd3, %r1, 4;
	add.s64 	%rd4, %rd2, %rd3;
	st.global.f32 	[%rd4], %f1;
$L__BB2_2:
	ret;

}
	// .globl	_Z19checkEqualityKernelPfS_Pbi
.visible .entry _Z19checkEqualityKernelPfS_Pbi(
	.param .u64 .ptr .align 1 _Z19checkEqualityKernelPfS_Pbi_param_0,
	.param .u64 .ptr .align 1 _Z19checkEqualityKernelPfS_Pbi_param_1,
	.param .u64 .ptr .align 1 _Z19checkEqualityKernelPfS_Pbi_param_2,
	.param .u32 _Z19checkEqualityKernelPfS_Pbi_param_3
)
{
	.reg .pred 	%p<3>;
	.reg .b16 	%rs<2>;
	.reg .b32 	%r<6>;
	.reg .b32 	%f<5>;
	.reg .b64 	%rd<12>;
	.reg .b64 	%fd<2>;

	ld.param.u64 	%rd1, [_Z19checkEqualityKernelPfS_Pbi_param_0];
	ld.param.u64 	%rd2, [_Z19checkEqualityKernelPfS_Pbi_param_1];
	ld.param.u64 	%rd3, [_Z19checkEqualityKernelPfS_Pbi_param_2];
	ld.param.u32 	%r2, [_Z19checkEqualityKernelPfS_Pbi_param_3];
	mov.u32 	%r3, %ctaid.x;
	mov.u32 	%r4, %ntid.x;
	mov.u32 	%r5, %tid.x;
	mad.lo.s32 	%r1, %r3, %r4, %r5;
	setp.ge.s32 	%p1, %r1, %r2;
	@%p1 bra 	$L__BB3_2;
	cvta.to.global.u64 	%rd4, %rd1;
	cvta.to.global.u64 	%rd5, %rd2;
	cvta.to.global.u64 	%rd6, %rd3;
	cvt.s64.s32 	%rd7, %r1;
	mul.wide.s32 	%rd8, %r1, 4;
	add.s64 	%rd9, %rd4, %rd8;
	ld.global.f32 	%f1, [%rd9];
	add.s64 	%rd10, %rd5, %rd8;
	ld.global.f32 	%f2, [%rd10];
	sub.f32 	%f3, %f1, %f2;
	abs.f32 	%f4, %f3;
	cvt.f64.f32 	%fd1, %f4;
	setp.lt.f64 	%p2, %fd1, 0d3F847AE147AE147B;
	selp.u16 	%rs1, 1, 0, %p2;
	add.s64 	%rd11, %rd6, %rd7;
	st.global.u8 	[%rd11], %rs1;
$L__BB3_2:
	ret;

}
	// .globl	_Z12sgemm_kerneliiiffPfS_S_
.visible .entry _Z12sgemm_kerneliiiffPfS_S_(
	.param .u32 _Z12sgemm_kerneliiiffPfS_S__param_0,
	.param .u32 _Z12sgemm_kerneliiiffPfS_S__param_1,
	.param .u32 _Z12sgemm_kerneliiiffPfS_S__param_2,
	.param .f32 _Z12sgemm_kerneliiiffPfS_S__param_3,
	.param .f32 _Z12sgemm_kerneliiiffPfS_S__param_4,
	.param .u64 .ptr .align 1 _Z12sgemm_kerneliiiffPfS_S__param_5,
	.param .u64 .ptr .align 1 _Z12sgemm_kerneliiiffPfS_S__param_6,
	.param .u64 .ptr .align 1 _Z12sgemm_kerneliiiffPfS_S__param_7
)
{
	.reg .pred 	%p<3>;
	.reg .b32 	%r<34>;
	.reg .b32 	%f<331>;
	.reg .b64 	%rd<53>;
	// demoted variable
	.shared .align 4 .b8 _ZZ12sgemm_kerneliiiffPfS_S_E6aCache[4096];
	// demoted variable
	.shared .align 4 .b8 _ZZ12sgemm_kerneliiiffPfS_S_E6bCache[4096];
	ld.param.u32 	%r11, [_Z12sgemm_kerneliiiffPfS_S__param_1];
	ld.param.u32 	%r12, [_Z12sgemm_kerneliiiffPfS_S__param_2];
	ld.param.u64 	%rd13, [_Z12sgemm_kerneliiiffPfS_S__param_5];
	mov.u32 	%r13, %tid.y;
	shl.b32 	%r1, %r13, 2;
	mov.u32 	%r2, %tid.x;
	mov.u32 	%r14, %ctaid.y;
	shl.b32 	%r15, %r14, 5;
	add.s32 	%r3, %r15, %r1;
	mov.u32 	%r16, %ctaid.x;
	shl.b32 	%r17, %r16, 5;
	add.s32 	%r4, %r17, %r2;
	setp.lt.s32 	%p1, %r12, 1;
	mov.f32 	%f327, 0f00000000;
	mov.f32 	%f328, %f327;
	mov.f32 	%f329, %f327;
	mov.f32 	%f330, %f327;
	@%p1 bra 	$L__BB4_3;
	ld.param.u64 	%rd48, [_Z12sgemm_kerneliiiffPfS_S__param_6];
	cvta.to.global.u64 	%rd16, %rd48;
	mad.lo.s32 	%r19, %r3, %r12, %r12;
	add.s32 	%r20, %r19, %r12;
	add.s32 	%r21, %r20, %r12;
	shl.b32 	%r22, %r2, 2;
	mov.u32 	%r23, _ZZ12sgemm_kerneliiiffPfS_S_E6aCache;
	mov.u32 	%r24, _ZZ12sgemm_kerneliiiffPfS_S_E6bCache;
	add.s32 	%r5, %r24, %r22;
	shl.b32 	%r25, %r1, 7;
	add.s32 	%r8, %r23, %r25;
	add.s32 	%r6, %r8, %r22;
	mul.lo.s32 	%r26, %r1, %r11;
	add.s32 	%r7, %r5, %r25;
	mul.wide.u32 	%rd1, %r21, 4;
	mul.wide.u32 	%rd17, %r2, 4;
	cvta.to.global.u64 	%rd18, %rd13;
	add.s64 	%rd52, %rd18, %rd17;
	mul.wide.u32 	%rd3, %r20, 4;
	mul.wide.u32 	%rd4, %r19, 4;
	mul.wide.s32 	%rd19, %r11, 4;
	mul.wide.u32 	%rd20, %r4, 4;
	add.s64 	%rd21, %rd19, %rd20;
	add.s64 	%rd5, %rd16, %rd21;
	mul.wide.s32 	%rd51, %r26, 4;
	mul.wide.s32 	%rd22, %r11, 8;
	add.s64 	%rd23, %rd22, %rd20;
	add.s64 	%rd7, %rd16, %rd23;
	mul.wide.s32 	%rd24, %r11, 12;
	add.s64 	%rd25, %rd24, %rd20;
	add.s64 	%rd8, %rd16, %rd25;
	mov.b32 	%r33, 0;
	mov.f32 	%f327, 0f00000000;
$L__BB4_2:
	ld.param.u64 	%rd49, [_Z12sgemm_kerneliiiffPfS_S__param_6];
	bar.sync 	0;
	mul.lo.s32 	%r27, %r3, %r12;
	mul.wide.u32 	%rd26, %r27, 4;
	add.s64 	%rd27, %rd52, %rd26;
	ld.global.f32 	%f17, [%rd27];
	st.shared.f32 	[%r6], %f17;
	add.s64 	%rd28, %rd52, %rd4;
	ld.global.f32 	%f18, [%rd28];
	st.shared.f32 	[%r6+128], %f18;
	add.s64 	%rd29, %rd52, %rd3;
	ld.global.f32 	%f19, [%rd29];
	st.shared.f32 	[%r6+256], %f19;
	add.s64 	%rd30, %rd52, %rd1;
	ld.global.f32 	%f20, [%rd30];
	st.shared.f32 	[%r6+384], %f20;
	cvta.to.global.u64 	%rd31, %rd49;
	mul.wide.u32 	%rd32, %r4, 4;
	add.s64 	%rd33, %rd31, %rd32;
	add.s64 	%rd34, %rd33, %rd51;
	ld.global.f32 	%f21, [%rd34];
	st.shared.f32 	[%r7], %f21;
	add.s64 	%rd35, %rd5, %rd51;
	ld.global.f32 	%f22, [%rd35];
	st.shared.f32 	[%r7+128], %f22;
	add.s64 	%rd36, %rd7, %rd51;
	ld.global.f32 	%f23, [%rd36];
	st.shared.f32 	[%r7+256], %f23;
	add.s64 	%rd37, %rd8, %rd51;
	ld.global.f32 	%f24, [%rd37];
	st.shared.f32 	[%r7+384], %f24;
	bar.sync 	0;
	ld.shared.f32 	%f25, [%r8];
	ld.shared.f32 	%f26, [%r5];
	fma.rn.f32 	%f27, %f25, %f26, %f330;
	ld.shared.f32 	%f28, [%r8+4];
	ld.shared.f32 	%f29, [%r5+128];
	fma.rn.f32 	%f30, %f28, %f29, %f27;
	ld.shared.f32 	%f31, [%r8+8];
	ld.shared.f32 	%f32, [%r5+256];
	fma.rn.f32 	%f33, %f31, %f32, %f30;
	ld.shared.f32 	%f34, [%r8+12];
	ld.shared.f32 	%f35, [%r5+384];
	fma.rn.f32 	%f36, %f34, %f35, %f33;
	ld.shared.f32 	%f37, [%r8+16];
	ld.shared.f32 	%f38, [%r5+512];
	fma.rn.f32 	%f39, %f37, %f38, %f36;
	ld.shared.f32 	%f40, [%r8+20];
	ld.shared.f32 	%f41, [%r5+640];
	fma.rn.f32 	%f42, %f40, %f41, %f39;
	ld.shared.f32 	%f43, [%r8+24];
	ld.shared.f32 	%f44, [%r5+768];
	fma.rn.f32 	%f45, %f43, %f44, %f42;
	ld.shared.f32 	%f46, [%r8+28];
	ld.shared.f32 	%f47, [%r5+896];
	fma.rn.f32 	%f48, %f46, %f47, %f45;
	ld.shared.f32 	%f49, [%r8+32];
	ld.shared.f32 	%f50, [%r5+1024];
	fma.rn.f32 	%f51, %f49, %f50, %f48;
	ld.shared.f32 	%f52, [%r8+36];
	ld.shared.f32 	%f53, [%r5+1152];
	fma.rn.f32 	%f54, %f52, %f53, %f51;
	ld.shared.f32 	%f55, [%r8+40];
	ld.shared.f32 	%f56, [%r5+1280];
	fma.rn.f32 	%f57, %f55, %f56, %f54;
	ld.shared.f32 	%f58, [%r8+44];
	ld.shared.f32 	%f59, [%r5+1408];
	fma.rn.f32 	%f60, %f58, %f59, %f57;
	ld.shared.f32 	%f61, [%r8+48];
	ld.shared.f32 	%f62, [%r5+1536];
	fma.rn.f32 	%f63, %f61, %f62, %f60;
	ld.shared.f32 	%f64, [%r8+52];
	ld.shared.f32 	%f65, [%r5+1664];
	fma.rn.f32 	%f66, %f64, %f65, %f63;
	ld.shared.f32 	%f67, [%r8+56];
	ld.shared.f32 	%f68, [%r5+1792];
	fma.rn.f32 	%f69, %f67, %f68, %f66;
	ld.shared.f32 	%f70, [%r8+60];
	ld.shared.f32 	%f71, [%r5+1920];
	fma.rn.f32 	%f72, %f70, %f71, %f69;
	ld.shared.f32 	%f73, [%r8+64];
	ld.shared.f32 	%f74, [%r5+2048];
	fma.rn.f32 	%f75, %f73, %f74, %f72;
	ld.shared.f32 	%f76, [%r8+68];
	ld.shared.f32 	%f77, [%r5+2176];
	fma.rn.f32 	%f78, %f76, %f77, %f75;
	ld.shared.f32 	%f79, [%r8+72];
	ld.shared.f32 	%f80, [%r5+2304];
	fma.rn.f32 	%f81, %f79, %f80, %f78;
	ld.shared.f32 	%f82, [%r8+76];
	ld.shared.f32 	%f83, [%r5+2432];
	fma.rn.f32 	%f84, %f82, %f83, %f81;
	ld.shared.f32 	%f85, [%r8+80];
	ld.shared.f32 	%f86, [%r5+2560];
	fma.rn.f32 	%f87, %f85, %f86, %f84;
	ld.shared.f32 	%f88, [%r8+84];
	ld.shared.f32 	%f89, [%r5+2688];
	fma.rn.f32 	%f90, %f88, %f89, %f87;
	ld.shared.f32 	%f91, [%r8+88];
	ld.shared.f32 	%f92, [%r5+2816];
	fma.rn.f32 	%f93, %f91, %f92, %f90;
	ld.shared.f32 	%f94, [%r8+92];
	ld.shared.f32 	%f95, [%r5+2944];
	fma.rn.f32 	%f96, %f94, %f95, %f93;
	ld.shared.f32 	%f97, [%r8+96];
	ld.shared.f32 	%f98, [%r5+3072];
	fma.rn.f32 	%f99, %f97, %f98, %f96;
	ld.shared.f32 	%f100, [%r8+100];
	ld.shared.f32 	%f101, [%r5+3200];
	fma.rn.f32 	%f102, %f100, %f101, %f99;
	ld.shared.f32 	%f103, [%r8+104];
	ld.shared.f32 	%f104, [%r5+3328];
	fma.rn.f32 	%f105, %f103, %f104, %f102;
	ld.shared.f32 	%f106, [%r8+108];
	ld.shared.f32 	%f107, [%r5+3456];
	fma.rn.f32 	%f108, %f106, %f107, %f105;
	ld.shared.f32 	%f109, [%r8+112];
	ld.shared.f32 	%f110, [%r5+3584];
	fma.rn.f32 	%f111, %f109, %f110, %f108;
	ld.shared.f32 	%f112, [%r8+116];
	ld.shared.f32 	%f113, [%r5+3712];
	fma.rn.f32 	%f114, %f112, %f113, %f111;
	ld.shared.f32 	%f115, [%r8+120];
	ld.shared.f32 	%f116, [%r5+3840];
	fma.rn.f32 	%f117, %f115, %f116, %f114;
	ld.shared.f32 	%f118, [%r8+124];
	ld.shared.f32 	%f119, [%r5+3968];
	fma.rn.f32 	%f330, %f118, %f119, %f117;
	ld.shared.f32 	%f120, [%r8+128];
	fma.rn.f32 	%f121, %f120, %f26, %f329;
	ld.shared.f32 	%f122, [%r8+132];
	fma.rn.f32 	%f123, %f122, %f29, %f121;
	ld.shared.f32 	%f124, [%r8+136];
	fma.rn.f32 	%f125, %f124, %f32, %f123;
	ld.shared.f32 	%f126, [%r8+140];
	fma.rn.f32 	%f127, %f126, %f35, %f125;
	ld.shared.f32 	%f128, [%r8+144];
	fma.rn.f32 	%f129, %f128, %f38, %f127;
	ld.shared.f32 	%f130, [%r8+148];
	fma.rn.f32 	%f131, %f130, %f41, %f129;
	ld.shared.f32 	%f132, [%r8+152];
	fma.rn.f32 	%f133, %f132, %f44, %f131;
	ld.shared.f32 	%f134, [%r8+156];
	fma.rn.f32 	%f135, %f134, %f47, %f133;
	ld.shared.f32 	%f136, [%r8+160];
	fma.rn.f32 	%f137, %f136, %f50, %f135;
	ld.shared.f32 	%f138, [%r8+164];
	fma.rn.f32 	%f139, %f138, %f53, %f137;
	ld.shared.f32 	%f140, [%r8+168];
	fma.rn.f32 	%f141, %f140, %f56, %f139;
	ld.shared.f32 	%f142, [%r8+172];
	fma.rn.f32 	%f143, %f142, %f59, %f141;
	ld.shared.f32 	%f144, [%r8+176];
	fma.rn.f32 	%f145, %f144, %f62, %f143;
	ld.shared.f32 	%f146, [%r8+180];
	fma.rn.f32 	%f147, %f146, %f65, %f145;
	ld.shared.f32 	%f148, [%r8+184];
	fma.rn.f32 	%f149, %f148, %f68, %f147;
	ld.shared.f32 	%f150, [%r8+188];
	fma.rn.f32 	%f151, %f150, %f71, %f149;
	ld.shared.f32 	%f152, [%r8+192];
	fma.rn.f32 	%f153, %f152, %f74, %f151;
	ld.shared.f32 	%f154, [%r8+196];
	fma.rn.f32 	%f155, %f154, %f77, %f153;
	ld.shared.f32 	%f156, [%r8+200];
	fma.rn.f32 	%f157, %f156, %f80, %f155;
	ld.shared.f32 	%f158, [%r8+204];
	fma.rn.f32 	%f159, %f158, %f83, %f157;
	ld.shared.f32 	%f160, [%r8+208];
	fma.rn.f32 	%f161, %f160, %f86, %f159;
	ld.shared.f32 	%f162, [%r8+212];
	fma.rn.f32 	%f163, %f162, %f89, %f161;
	ld.shared.f32 	%f164, [%r8+216];
	fma.rn.f32 	%f165, %f164, %f92, %f163;
	ld.shared.f32 	%f166, [%r8+220];
	fma.rn.f32 	%f167, %f166, %f95, %f165;
	ld.shared.f32 	%f168, [%r8+224];
	fma.rn.f32 	%f169, %f168, %f98, %f167;
	ld.shared.f32 	%f170, [%r8+228];
	fma.rn.f32 	%f171, %f170, %f101, %f169;
	ld.shared.f32 	%f172, [%r8+232];
	fma.rn.f32 	%f173, %f172, %f104, %f171;
	ld.shared.f32 	%f174, [%r8+236];
	fma.rn.f32 	%f175, %f174, %f107, %f173;
	ld.shared.f32 	%f176, [%r8+240];
	fma.rn.f32 	%f177, %f176, %f110, %f175;
	ld.shared.f32 	%f178, [%r8+244];
	fma.rn.f32 	%f179, %f178, %f113, %f177;
	ld.shared.f32 	%f180, [%r8+248];
	fma.rn.f32 	%f181, %f180, %f116, %f179;
	ld.shared.f32 	%f182, [%r8+252];
	fma.rn.f32 	%f329, %f182, %f119, %f181;
	ld.shared.f32 	%f183, [%r8+256];
	fma.rn.f32 	%f184, %f183, %f26, %f328;
	ld.shared.f32 	%f185, [%r8+260];
	fma.rn.f32 	%f186, %f185, %f29, %f184;
	ld.shared.f32 	%f187, [%r8+264];
	fma.rn.f32 	%f188, %f187, %f32, %f186;
	ld.shared.f32 	%f189, [%r8+268];
	fma.rn.f32 	%f190, %f189, %f35, %f188;
	ld.shared.f32 	%f191, [%r8+272];
	fma.rn.f32 	%f192, %f191, %f38, %f190;
	ld.shared.f32 	%f193, [%r8+276];
	fma.rn.f32 	%f194, %f193, %f41, %f192;
	ld.shared.f32 	%f195, [%r8+280];
	fma.rn.f32 	%f196, %f195, %f44, %f194;
	ld.shared.f32 	%f197, [%r8+284];
	fma.rn.f32 	%f198, %f197, %f47, %f196;
	ld.shared.f32 	%f199, [%r8+288];
	fma.rn.f32 	%f200, %f199, %f50, %f198;
	ld.shared.f32 	%f201, [%r8+292];
	fma.rn.f32 	%f202, %f201, %f53, %f200;
	ld.shared.f32 	%f203, [%r8+296];
	fma.rn.f32 	%f204, %f203, %f56, %f202;
	ld.shared.f32 	%f205, [%r8+300];
	fma.rn.f32 	%f206, %f205, %f59, %f204;
	ld.shared.f32 	%f207, [%r8+304];
	fma.rn.f32 	%f208, %f207, %f62, %f206;
	ld.shared.f32 	%f209, [%r8+308];
	fma.rn.f32 	%f210, %f209, %f65, %f208;
	ld.shared.f32 	%f211, [%r8+312];
	fma.rn.f32 	%f212, %f211, %f68, %f210;
	ld.shared.f32 	%f213, [%r8+316];
	fma.rn.f32 	%f214, %f213, %f71, %f212;
	ld.shared.f32 	%f215, [%r8+320];
	fma.rn.f32 	%f216, %f215, %f74, %f214;
	ld.shared.f32 	%f217, [%r8+324];
	fma.rn.f32 	%f218, %f217, %f77, %f216;
	ld.shared.f32 	%f219, [%r8+328];
	fma.rn.f32 	%f220, %f219, %f80, %f218;
	ld.shared.f32 	%f221, [%r8+332];
	fma.rn.f32 	%f222, %f221, %f83, %f220;
	ld.shared.f32 	%f223, [%r8+336];
	fma.rn.f32 	%f224, %f223, %f86, %f222;
	ld.shared.f32 	%f225, [%r8+340];
	fma.rn.f32 	%f226, %f225, %f89, %f224;
	ld.shared.f32 	%f227, [%r8+344];
	fma.rn.f32 	%f228, %f227, %f92, %f226;
	ld.shared.f32 	%f229, [%r8+348];
	fma.rn.f32 	%f230, %f229, %f95, %f228;
	ld.shared.f32 	%f231, [%r8+352];
	fma.rn.f32 	%f232, %f231, %f98, %f230;
	ld.shared.f32 	%f233, [%r8+356];
	fma.rn.f32 	%f234, %f233, %f101, %f232;
	ld.shared.f32 	%f235, [%r8+360];
	fma.rn.f32 	%f236, %f235, %f104, %f234;
	ld.shared.f32 	%f237, [%r8+364];
	fma.rn.f32 	%f238, %f237, %f107, %f236;
	ld.shared.f32 	%f239, [%r8+368];
	fma.rn.f32 	%f240, %f239, %f110, %f238;
	ld.shared.f32 	%f241, [%r8+372];
	fma.rn.f32 	%f242, %f241, %f113, %f240;
	ld.shared.f32 	%f243, [%r8+376];
	fma.rn.f32 	%f244, %f243, %f116, %f242;
	ld.shared.f32 	%f245, [%r8+380];
	fma.rn.f32 	%f328, %f245, %f119, %f244;
	ld.shared.f32 	%f246, [%r8+384];
	fma.rn.f32 	%f247, %f246, %f26, %f327;
	ld.shared.f32 	%f248, [%r8+388];
	fma.rn.f32 	%f249, %f248, %f29, %f247;
	ld.shared.f32 	%f250, [%r8+392];
	fma.rn.f32 	%f251, %f250, %f32, %f249;
	ld.shared.f32 	%f252, [%r8+396];
	fma.rn.f32 	%f253, %f252, %f35, %f251;
	ld.shared.f32 	%f254, [%r8+400];
	fma.rn.f32 	%f255, %f254, %f38, %f253;
	ld.shared.f32 	%f256, [%r8+404];
	fma.rn.f32 	%f257, %f256, %f41, %f255;
	ld.shared.f32 	%f258, [%r8+408];
	fma.rn.f32 	%f259, %f258, %f44, %f257;
	ld.shared.f32 	%f260, [%r8+412];
	fma.rn.f32 	%f261, %f260, %f47, %f259;
	ld.shared.f32 	%f262, [%r8+416];
	fma.rn.f32 	%f263, %f262, %f50, %f261;
	ld.shared.f32 	%f264, [%r8+420];
	fma.rn.f32 	%f265, %f264, %f53, %f263;
	ld.shared.f32 	%f266, [%r8+424];
	fma.rn.f32 	%f267, %f266, %f56, %f265;
	ld.shared.f32 	%f268, [%r8+428];
	fma.rn.f32 	%f269, %f268, %f59, %f267;
	ld.shared.f32 	%f270, [%r8+432];
	fma.rn.f32 	%f271, %f270, %f62, %f269;
	ld.shared.f32 	%f272, [%r8+436];
	fma.rn.f32 	%f273, %f272, %f65, %f271;
	ld.shared.f32 	%f274, [%r8+440];
	fma.rn.f32 	%f275, %f274, %f68, %f273;
	ld.shared.f32 	%f276, [%r8+444];
	fma.rn.f32 	%f277, %f276, %f71, %f275;
	ld.shared.f32 	%f278, [%r8+448];
	fma.rn.f32 	%f279, %f278, %f74, %f277;
	ld.shared.f32 	%f280, [%r8+452];
	fma.rn.f32 	%f281, %f280, %f77, %f279;
	ld.shared.f32 	%f282, [%r8+456];
	fma.rn.f32 	%f283, %f282, %f80, %f281;
	ld.shared.f32 	%f284, [%r8+460];
	fma.rn.f32 	%f285, %f284, %f83, %f283;
	ld.shared.f32 	%f286, [%r8+464];
	fma.rn.f32 	%f287, %f286, %f86, %f285;
	ld.shared.f32 	%f288, [%r8+468];
	fma.rn.f32 	%f289, %f288, %f89, %f287;
	ld.shared.f32 	%f290, [%r8+472];
	fma.rn.f32 	%f291, %f290, %f92, %f289;
	ld.shared.f32 	%f292, [%r8+476];
	fma.rn.f32 	%f293, %f292, %f95, %f291;
	ld.shared.f32 	%f294, [%r8+480];
	fma.rn.f32 	%f295, %f294, %f98, %f293;
	ld.shared.f32 	%f296, [%r8+484];
	fma.rn.f32 	%f297, %f296, %f101, %f295;
	ld.shared.f32 	%f298, [%r8+488];
	fma.rn.f32 	%f299, %f298, %f104, %f297;
	ld.shared.f32 	%f300, [%r8+492];
	fma.rn.f32 	%f301, %f300, %f107, %f299;
	ld.shared.f32 	%f302, [%r8+496];
	fma.rn.f32 	%f303, %f302, %f110, %f301;
	ld.shared.f32 	%f304, [%r8+500];
	fma.rn.f32 	%f305, %f304, %f113, %f303;
	ld.shared.f32 	%f306, [%r8+504];
	fma.rn.f32 	%f307, %f306, %f116, %f305;
	ld.shared.f32 	%f308, [%r8+508];
	fma.rn.f32 	%f327, %f308, %f119, %f307;
	add.s32 	%r33, %r33, 32;
	add.s64 	%rd52, %rd52, 128;
	shl.b32 	%r28, %r11, 5;
	mul.wide.s32 	%rd38, %r28, 4;
	add.s64 	%rd51, %rd51, %rd38;
	setp.lt.s32 	%p2, %r33, %r12;
	@%p2 bra 	$L__BB4_2;
$L__BB4_3:
	ld.param.u64 	%rd50, [_Z12sgemm_kerneliiiffPfS_S__param_7];
	ld.param.f32 	%f322, [_Z12sgemm_kerneliiiffPfS_S__param_4];
	ld.param.f32 	%f321, [_Z12sgemm_kerneliiiffPfS_S__param_3];
	bar.sync 	0;
	cvta.to.global.u64 	%rd39, %rd50;
	mad.lo.s32 	%r29, %r3, %r11, %r4;
	mul.wide.u32 	%rd40, %r29, 4;
	add.s64 	%rd41, %rd39, %rd40;
	ld.global.f32 	%f309, [%rd41];
	mul.f32 	%f310, %f322, %f309;
	fma.rn.f32 	%f311, %f321, %f330, %f310;
	st.global.f32 	[%rd41], %f311;
	add.s32 	%r30, %r29, %r11;
	mul.wide.u32 	%rd42, %r30, 4;
	add.s64 	%rd43, %rd39, %rd42;
	ld.global.f32 	%f312, [%rd43];
	mul.f32 	%f313, %f322, %f312;
	fma.rn.f32 	%f314, %f321, %f329, %f313;
	st.global.f32 	[%rd43], %f314;
	add.s32 	%r31, %r30, %r11;
	mul.wide.u32 	%rd44, %r31, 4;
	add.s64 	%rd45, %rd39, %rd44;
	ld.global.f32 	%f315, [%rd45];
	mul.f32 	%f316, %f322, %f315;
	fma.rn.f32 	%f317, %f321, %f328, %f316;
	st.global.f32 	[%rd45], %f317;
	add.s32 	%r32, %r31, %r11;
	mul.wide.u32 	%rd46, %r32, 4;
	add.s64 	%rd47, %rd39, %rd46;
	ld.global.f32 	%f318, [%rd47];
	mul.f32 	%f319, %f322, %f318;
	fma.rn.f32 	%f320, %f321, %f327, %f319;
	st.global.f32 	[%rd47], %f320;
	ret;

}
	// .globl	_Z15matrixAddKernelPKiPfS1_S1_PKfS3_
.visible .entry _Z15matrixAddKernelPKiPfS1_S1_PKfS3_(
	.param .u64 .ptr .align 1 _Z15matrixAddKernelPKiPfS1_S1_PKfS3__param_0,
	.param .u64 .ptr .align 1 _Z15matrixAddKernelPKiPfS1_S1_PKfS3__param_1,
	.param .u64 .ptr .align 1 _Z15matrixAddKernelPKiPfS1_S1_PKfS3__param_2,
	.param .u64 .ptr .align 1 _Z15matrixAddKernelPKiPfS1_S1_PKfS3__param_3,
	.param .u64 .ptr .align 1 _Z15matrixAddKernelPKiPfS1_S1_PKfS3__param_4,
	.param .u64 .ptr .align 1 _Z15matrixAddKernelPKiPfS1_S1_PKfS3__param_5
)
{
	.reg .pred 	%p<5>;
	.reg .b32 	%r<13>;
	.reg .b32 	%f<25>;
	.reg .b64 	%rd<29>;

	ld.param.u64 	%rd7, [_Z15matrixAddKernelPKiPfS1_S1_PKfS3__param_0];
	ld.param.u64 	%rd8, [_Z15matrixAddKernelPKiPfS1_S1_PKfS3__param_1];
	ld.param.u64 	%rd9, [_Z15matrixAddKernelPKiPfS1_S1_PKfS3__param_2];
	ld.param.u64 	%rd10, [_Z15matrixAddKernelPKiPfS1_S1_PKfS3__param_3];
	ld.param.u64 	%rd11, [_Z15matrixAddKernelPKiPfS1_S1_PKfS3__param_4];
	ld.param.u64 	%rd12, [_Z15matrixAddKernelPKiPfS1_S1_PKfS3__param_5];
	cvta.to.global.u64 	%rd1, %rd10;
	cvta.to.global.u64 	%rd2, %rd9;
	cvta.to.global.u64 	%rd3, %rd12;
	cvta.to.global.u64 	%rd4, %rd8;
	cvta.to.global.u64 	%rd5, %rd11;
	cvta.to.global.u64 	%rd6, %rd7;
	mov.u32 	%r6, %ntid.x;
	shl.b32 	%r1, %r6, 10;
	mov.u32 	%r7, %ctaid.x;
	mov.u32 	%r8, %tid.x;
	mad.lo.s32 	%r2, %r7, %r6, %r8;
	bar.sync 	0;
	ld.global.u32 	%r9, [%rd6];
	setp.ge.s32 	%p1, %r2, %r9;
	@%p1 bra 	$L__BB5_2;
	ld.global.f32 	%f1, [%rd5];
	mul.wide.s32 	%rd13, %r2, 4;
	add.s64 	%rd14, %rd4, %rd13;
	ld.global.f32 	%f2, [%rd14];
	ld.global.f32 	%f3, [%rd3];
	add.s64 	%rd15, %rd2, %rd13;
	ld.global.f32 	%f4, [%rd15];
	mul.f32 	%f5, %f3, %f4;
	fma.rn.f32 	%f6, %f1, %f2, %f5;
	add.s64 	%rd16, %rd1, %rd13;
	st.global.f32 	[%rd16], %f6;
$L__BB5_2:
	add.s32 	%r3, %r2, %r1;
	bar.sync 	0;
	ld.global.u32 	%r10, [%rd6];
	setp.ge.s32 	%p2, %r3, %r10;
	@%p2 bra 	$L__BB5_4;
	ld.global.f32 	%f7, [%rd5];
	mul.wide.s32 	%rd17, %r3, 4;
	add.s64 	%rd18, %rd4, %rd17;
	ld.global.f32 	%f8, [%rd18];
	ld.global.f32 	%f9, [%rd3];
	add.s64 	%rd19, %rd2, %rd17;
	ld.global.f32 	%f10, [%rd19];
	mul.f32 	%f11, %f9, %f10;
	fma.rn.f32 	%f12, %f7, %f8, %f11;
	add.s64 	%rd20, %rd1, %rd17;
	st.global.f32 	[%rd20], %f12;
$L__BB5_4:
	add.s32 	%r4, %r3, %r1;
	bar.sync 	0;
	ld.global.u32 	%r11, [%rd6];
	setp.ge.s32 	%p3, %r4, %r11;
	@%p3 bra 	$L__BB5_6;
	ld.global.f32 	%f13, [%rd5];
	mul.wide.s32 	%rd21, %r4, 4;
	add.s64 	%rd22, %rd4, %rd21;
	ld.global.f32 	%f14, [%rd22];
	ld.global.f32 	%f15, [%rd3];
	add.s64 	%rd23, %rd2, %rd21;
	ld.global.f32 	%f16, [%rd23];
	mul.f32 	%f17, %f15, %f16;
	fma.rn.f32 	%f18, %f13, %f14, %f17;
	add.s64 	%rd24, %rd1, %rd21;
	st.global.f32 	[%rd24], %f18;
$L__BB5_6:
	add.s32 	%r5, %r4, %r1;
	bar.sync 	0;
	ld.global.u32 	%r12, [%rd6];
	setp.ge.s32 	%p4, %r5, %r12;
	@%p4 bra 	$L__BB5_8;
	ld.global.f32 	%f19, [%rd5];
	mul.wide.s32 	%rd25, %r5, 4;
	add.s64 	%rd26, %rd4, %rd25;
	ld.global.f32 	%f20, [%rd26];
	ld.global.f32 	%f21, [%rd3];
	add.s64 	%rd27, %rd2, %rd25;
	ld.global.f32 	%f22, [%rd27];
	mul.f32 	%f23, %f21, %f22;
	fma.rn.f32 	%f24, %f19, %f20, %f23;
	add.s64 	%rd28, %rd1, %rd25;
	st.global.f32 	[%rd28], %f24;
$L__BB5_8:
	ret;

}


// ===== COMPILED SASS (sm_100) =====

	.target	sm_100

	.elftype	@"ET_EXEC"


//--------------------- .note.nv.tkinfo           --------------------------
	.section	.note.nv.tkinfo,"",@"SHT_NOTE"
	.sectionflags	@"SHF_NOTE_NV_TKINFO"
	.tkinfo
        /*0018*/ 	.word	0x00000002
        /*0030*/ 	.string	""
        /*0030*/ 	.string	"ptxas"
        /*0030*/ 	.string	"Cuda compilation tools, release 13.0, V13.0.88"
        /*0030*/ 	.string	"Build cuda_13.0.r13.0/compiler.36424714_0"
        /*0030*/ 	.string	"-arch sm_100 -m 64 "



//--------------------- .note.nv.cuinfo           --------------------------
	.section	.note.nv.cuinfo,"",@"SHT_NOTE"
	.sectionflags	@"SHF_NOTE_NV_CUINFO"
        /*0018*/ 	.short	0x0002
        /*001a*/ 	.short	0x0064
        /*001c*/ 	.short	0x0082
	.zero		2


//--------------------- .nv.info                  --------------------------
	.section	.nv.info,"",@"SHT_CUDA_INFO"
	.align	4


	//----- nvinfo : EIATTR_REGCOUNT
	.align		4
        /*0000*/ 	.byte	0x04, 0x2f
        /*0002*/ 	.short	(.L_11 - .L_10)
	.align		4
.L_10:
        /*0004*/ 	.word	index@(_Z9cudaHellov)
        /*0008*/ 	.word	0x00000018


	//----- nvinfo : EIATTR_FRAME_SIZE
	.align		4
.L_11:
        /*000c*/ 	.byte	0x04, 0x11
        /*000e*/ 	.short	(.L_13 - .L_12)
	.align		4
.L_12:
        /*0010*/ 	.word	index@(_Z9cudaHellov)
        /*0014*/ 	.word	0x00000000


	//----- nvinfo : EIATTR_REGCOUNT
	.align		4
.L_13:
        /*0018*/ 	.byte	0x04, 0x2f
        /*001a*/ 	.short	(.L_15 - .L_14)
	.align		4
.L_14:
        /*001c*/ 	.word	index@(_Z13cuRandArrInitPfiii)
        /*0020*/ 	.word	0x0000001f


	//----- nvinfo : EIATTR_FRAME_SIZE
	.align		4
.L_15:
        /*0024*/ 	.byte	0x04, 0x11
        /*0026*/ 	.short	(.L_17 - .L_16)
	.align		4
.L_16:
        /*0028*/ 	.word	index@(_Z13cuRandArrInitPfiii)
        /*002c*/ 	.word	0x00000030


	//----- nvinfo : EIATTR_REGCOUNT
	.align		4
.L_17:
        /*0030*/ 	.byte	0x04, 0x2f
        /*0032*/ 	.short	(.L_19 - .L_18)
	.align		4
.L_18:
        /*0034*/ 	.word	index@(_Z14cuConstArrInitPfii)
        /*0038*/ 	.word	0x00000008


	//----- nvinfo : EIATTR_FRAME_SIZE
	.align		4
.L_19:
        /*003c*/ 	.byte	0x04, 0x11
        /*003e*/ 	.short	(.L_21 - .L_20)
	.align		4
.L_20:
        /*0040*/ 	.word	index@(_Z14cuConstArrInitPfii)
        /*0044*/ 	.word	0x00000000


	//----- nvinfo : EIATTR_REGCOUNT
	.align		4
.L_21:
        /*0048*/ 	.byte	0x04, 0x2f
        /*004a*/ 	.short	(.L_23 - .L_22)
	.align		4
.L_22:
        /*004c*/ 	.word	index@(_Z19checkEqualityKernelPfS_Pbi)
        /*0050*/ 	.word	0x0000000c


	//----- nvinfo : EIATTR_FRAME_SIZE
	.align		4
.L_23:
        /*0054*/ 	.byte	0x04, 0x11
        /*0056*/ 	.short	(.L_25 - .L_24)
	.align		4
.L_24:
        /*0058*/ 	.word	index@(_Z19checkEqualityKernelPfS_Pbi)
        /*005c*/ 	.word	0x00000000


	//----- nvinfo : EIATTR_REGCOUNT
	.align		4
.L_25:
        /*0060*/ 	.byte	0x04, 0x2f
        /*0062*/ 	.short	(.L_27 - .L_26)
	.align		4
.L_26:
        /*0064*/ 	.word	index@(_Z12sgemm_kerneliiiffPfS_S_)
        /*0068*/ 	.word	0x00000030


	//----- nvinfo : EIATTR_FRAME_SIZE
	.align		4
.L_27:
        /*006c*/ 	.byte	0x04, 0x11
        /*006e*/ 	.short	(.L_29 - .L_28)
	.align		4
.L_28:
        /*0070*/ 	.word	index@(_Z12sgemm_kerneliiiffPfS_S_)
        /*0074*/ 	.word	0x00000000


	//----- nvinfo : EIATTR_REGCOUNT
	.align		4
.L_29:
        /*0078*/ 	.byte	0x04, 0x2f
        /*007a*/ 	.short	(.L_31 - .L_30)
	.align		4
.L_30:
        /*007c*/ 	.word	index@(_Z15matrixAddKernelPKiPfS1_S1_PKfS3_)
        /*0080*/ 	.word	0x00000016


	//----- nvinfo : EIATTR_FRAME_SIZE
	.align		4
.L_31:
        /*0084*/ 	.byte	0x04, 0x11
        /*0086*/ 	.short	(.L_33 - .L_32)
	.align		4
.L_32:
        /*0088*/ 	.word	index@(_Z15matrixAddKernelPKiPfS1_S1_PKfS3_)
        /*008c*/ 	.word	0x00000000


	//----- nvinfo : EIATTR_MIN_STACK_SIZE
	.align		4
.L_33:
        /*0090*/ 	.byte	0x04, 0x12
        /*0092*/ 	.short	(.L_35 - .L_34)
	.align		4
.L_34:
        /*0094*/ 	.word	index@(_Z15matrixAddKernelPKiPfS1_S1_PKfS3_)
        /*0098*/ 	.word	0x00000000


	//----- nvinfo : EIATTR_MIN_STACK_SIZE
	.align		4
.L_35:
        /*009c*/ 	.byte	0x04, 0x12
        /*009e*/ 	.short	(.L_37 - .L_36)
	.align		4
.L_36:
        /*00a0*/ 	.word	index@(_Z12sgemm_kerneliiiffPfS_S_)
        /*00a4*/ 	.word	0x00000000


	//----- nvinfo : EIATTR_MIN_STACK_SIZE
	.align		4
.L_37:
        /*00a8*/ 	.byte	0x04, 0x12
        /*00aa*/ 	.short	(.L_39 - .L_38)
	.align		4
.L_38:
        /*00ac*/ 	.word	index@(_Z19checkEqualityKernelPfS_Pbi)
        /*00b0*/ 	.word	0x00000000


	//----- nvinfo : EIATTR_MIN_STACK_SIZE
	.align		4
.L_39:
        /*00b4*/ 	.byte	0x04, 0x12
        /*00b6*/ 	.short	(.L_41 - .L_40)
	.align		4
.L_40:
        /*00b8*/ 	.word	index@(_Z14cuConstArrInitPfii)
        /*00bc*/ 	.word	0x00000000


	//----- nvinfo : EIATTR_MIN_STACK_SIZE
	.align		4
.L_41:
        /*00c0*/ 	.byte	0x04, 0x12
        /*00c2*/ 	.short	(.L_43 - .L_42)
	.align		4
.L_42:
        /*00c4*/ 	.word	index@(_Z13cuRandArrInitPfiii)
        /*00c8*/ 	.word	0x00000030


	//----- nvinfo : EIATTR_MIN_STACK_SIZE
	.align		4
.L_43:
        /*00cc*/ 	.byte	0x04, 0x12
        /*00ce*/ 	.short	(.L_45 - .L_44)
	.align		4
.L_44:
        /*00d0*/ 	.word	index@(_Z9cudaHellov)
        /*00d4*/ 	.word	0x00000000
.L_45:


//--------------------- .nv.compat                --------------------------
	.section	.nv.compat,"",@"SHT_CUDA_COMPAT_INFO"
	.align	4
        /*0000*/ 	.byte	0x02, 0x09, 0x00, 0x00, 0x02, 0x02, 0x01, 0x00, 0x02, 0x05, 0x05, 0x00, 0x03, 0x07, 0x01, 0x01
        /*0010*/ 	.byte	0x02, 0x03, 0x00, 0x00, 0x02, 0x06, 0x01, 0x00, 0x04, 0x0b, 0x08, 0x00, 0x01, 0x00, 0x00, 0x00
        /*0020*/ 	.byte	0x00, 0x00, 0x00, 0x00


//--------------------- .nv.info._Z15matrixAddKernelPKiPfS1_S1_PKfS3_ --------------------------
	.section	.nv.info._Z15matrixAddKernelPKiPfS1_S1_PKfS3_,"",@"SHT_CUDA_INFO"
	.sectionflags	@""
	.align	4


	//----- nvinfo : EIATTR_CUDA_API_VERSION
	.align		4
        /*0000*/ 	.byte	0x04, 0x37
        /*0002*/ 	.short	(.L_47 - .L_46)
.L_46:
        /*0004*/ 	.word	0x00000082


	//----- nvinfo : EIATTR_KPARAM_INFO
	.align		4
.L_47:
        /*0008*/ 	.byte	0x04, 0x17
        /*000a*/ 	.short	(.L_49 - .L_48)
.L_48:
        /*000c*/ 	.word	0x00000000
        /*0010*/ 	.short	0x0005
        /*0012*/ 	.short	0x0028
        /*0014*/ 	.byte	0x00, 0xf5, 0x21, 0x00


	//----- nvinfo : EIATTR_KPARAM_INFO
	.align		4
.L_49:
        /*0018*/ 	.byte	0x04, 0x17
        /*001a*/ 	.short	(.L_51 - .L_50)
.L_50:
        /*001c*/ 	.word	0x00000000
        /*0020*/ 	.short	0x0004
        /*0022*/ 	.short	0x0020
        /*0024*/ 	.byte	0x00, 0xf5, 0x21, 0x00


	//----- nvinfo : EIATTR_KPARAM_INFO
	.align		4
.L_51:
        /*0028*/ 	.byte	0x04, 0x17
        /*002a*/ 	.short	(.L_53 - .L_52)
.L_52:
        /*002c*/ 	.word	0x00000000
        /*0030*/ 	.short	0x0003
        /*0032*/ 	.short	0x0018
        /*0034*/ 	.byte	0x00, 0xf5, 0x21, 0x00


	//----- nvinfo : EIATTR_KPARAM_INFO
	.align		4
.L_53:
        /*0038*/ 	.byte	0x04, 0x17
        /*003a*/ 	.short	(.L_55 - .L_54)
.L_54:
        /*003c*/ 	.word	0x00000000
        /*0040*/ 	.short	0x0002
        /*0042*/ 	.short	0x0010
        /*0044*/ 	.byte	0x00, 0xf5, 0x21, 0x00


	//----- nvinfo : EIATTR_KPARAM_INFO
	.align		4
.L_55:
        /*0048*/ 	.byte	0x04, 0x17
        /*004a*/ 	.short	(.L_57 - .L_56)
.L_56:
        /*004c*/ 	.word	0x00000000
        /*0050*/ 	.short	0x0001
        /*0052*/ 	.short	0x0008
        /*0054*/ 	.byte	0x00, 0xf5, 0x21, 0x00


	//----- nvinfo : EIATTR_KPARAM_INFO
	.align		4
.L_57:
        /*0058*/ 	.byte	0x04, 0x17
        /*005a*/ 	.short	(.L_59 - .L_58)
.L_58:
        /*005c*/ 	.word	0x00000000
        /*0060*/ 	.short	0x0000
        /*0062*/ 	.short	0x0000
        /*0064*/ 	.byte	0x00, 0xf5, 0x21, 0x00


	//----- nvinfo : EIATTR_SPARSE_MMA_MASK
	.align		4
.L_59:
        /*0068*/ 	.byte	0x03, 0x50
        /*006a*/ 	.short	0x0000


	//----- nvinfo : EIATTR_MAXREG_COUNT
	.align		4
        /*006c*/ 	.byte	0x03, 0x1b
        /*006e*/ 	.short	0x00ff


	//----- nvinfo : EIATTR_NUM_BARRIERS
	.align		4
        /*0070*/ 	.byte	0x02, 0x4c
        /*0072*/ 	.byte	0x01
	.zero		1


	//----- nvinfo : EIATTR_MERCURY_ISA_VERSION
	.align		4
        /*0074*/ 	.byte	0x03, 0x5f
        /*0076*/ 	.short	0x0101


	//----- nvinfo : EIATTR_VRC_CTA_INIT_COUNT
	.align		4
        /*0078*/ 	.byte	0x02, 0x4a
	.zero		1
	.zero		1


	//----- nvinfo : EIATTR_EXIT_INSTR_OFFSETS
	.align		4
        /*007c*/ 	.byte	0x04, 0x1c
        /*007e*/ 	.short	(.L_61 - .L_60)


	//   ....[0]....
.L_60:
        /*0080*/ 	.word	0x00000430


	//   ....[1]....
        /*0084*/ 	.word	0x00000530


	//----- nvinfo : EIATTR_CBANK_PARAM_SIZE
	.align		4
.L_61:
        /*0088*/ 	.byte	0x03, 0x19
        /*008a*/ 	.short	0x0030


	//----- nvinfo : EIATTR_PARAM_CBANK
	.align		4
        /*008c*/ 	.byte	0x04, 0x0a
        /*008e*/ 	.short	(.L_63 - .L_62)
	.align		4
.L_62:
        /*0090*/ 	.word	index@(.nv.constant0._Z15matrixAddKernelPKiPfS1_S1_PKfS3_)
        /*0094*/ 	.short	0x0380
        /*0096*/ 	.short	0x0030


	//----- nvinfo : EIATTR_SW_WAR
	.align		4
.L_63:
        /*0098*/ 	.byte	0x04, 0x36
        /*009a*/ 	.short	(.L_65 - .L_64)
.L_64:
        /*009c*/ 	.word	0x00000008
.L_65:


//--------------------- .nv.info._Z12sgemm_kerneliiiffPfS_S_ --------------------------
	.section	.nv.info._Z12sgemm_kerneliiiffPfS_S_,"",@"SHT_CUDA_INFO"
	.sectionflags	@""
	.align	4


	//----- nvinfo : EIATTR_CUDA_API_VERSION
	.align		4
        /*0000*/ 	.byte	0x04, 0x37
        /*0002*/ 	.short	(.L_67 - .L_66)
.L_66:
        /*0004*/ 	.word	0x00000082


	//----- nvinfo : EIATTR_KPARAM_INFO
	.align		4
.L_67:
        /*0008*/ 	.byte	0x04, 0x17
        /*000a*/ 	.short	(.L_69 - .L_68)
.L_68:
        /*000c*/ 	.word	0x00000000
        /*0010*/ 	.short	0x0007
        /*0012*/ 	.short	0x0028
        /*0014*/ 	.byte	0x00, 0xf5, 0x21, 0x00


	//----- nvinfo : EIATTR_KPARAM_INFO
	.align		4
.L_69:
        /*0018*/ 	.byte	0x04, 0x17
        /*001a*/ 	.short	(.L_71 - .L_70)
.L_70:
        /*001c*/ 	.word	0x00000000
        /*0020*/ 	.short	0x0006
        /*0022*/ 	.short	0x0020
        /*0024*/ 	.byte	0x00, 0xf5, 0x21, 0x00


	//----- nvinfo : EIATTR_KPARAM_INFO
	.align		4
.L_71:
        /*0028*/ 	.byte	0x04, 0x17
        /*002a*/ 	.short	(.L_73 - .L_72)
.L_72:
        /*002c*/ 	.word	0x00000000
        /*0030*/ 	.short	0x0005
        /*0032*/ 	.short	0x0018
        /*0034*/ 	.byte	0x00, 0xf5, 0x21, 0x00


	//----- nvinfo : EIATTR_KPARAM_INFO
	.align		4
.L_73:
        /*0038*/ 	.byte	0x04, 0x17
        /*003a*/ 	.short	(.L_75 - .L_74)
.L_74:
        /*003c*/ 	.word	0x00000000
        /*0040*/ 	.short	0x0004
        /*0042*/ 	.short	0x0010
        /*0044*/ 	.byte	0x00, 0xf0, 0x11, 0x00


	//----- nvinfo : EIATTR_KPARAM_INFO
	.align		4
.L_75:
        /*0048*/ 	.byte	0x04, 0x17
        /*004a*/ 	.short	(.L_77 - .L_76)
.L_76:
        /*004c*/ 	.word	0x00000000
        /*0050*/ 	.short	0x0003
        /*0052*/ 	.short	0x000c
        /*0054*/ 	.byte	0x00, 0xf0, 0x11, 0x00


	//----- nvinfo : EIATTR_KPARAM_INFO
	.align		4
.L_77:
        /*0058*/ 	.byte	0x04, 0x17
        /*005a*/ 	.short	(.L_79 - .L_78)
.L_78:
        /*005c*/ 	.word	0x00000000
        /*0060*/ 	.short	0x0002
        /*0062*/ 	.short	0x0008
        /*0064*/ 	.byte	0x00, 0xf0, 0x11, 0x00


	//----- nvinfo : EIATTR_KPARAM_INFO
	.align		4
.L_79:
        /*0068*/ 	.byte	0x04, 0x17
        /*006a*/ 	.short	(.L_81 - .L_80)
.L_80:
        /*006c*/ 	.word	0x00000000
        /*0070*/ 	.short	0x0001
        /*0072*/ 	.short	0x0004
        /*0074*/ 	.byte	0x00, 0xf0, 0x11, 0x00


	//----- nvinfo : EIATTR_KPARAM_INFO
	.align		4
.L_81:
        /*0078*/ 	.byte	0x04, 0x17
        /*007a*/ 	.short	(.L_83 - .L_82)
.L_82:
        /*007c*/ 	.word	0x00000000
        /*0080*/ 	.short	0x0000
        /*0082*/ 	.short	0x0000
        /*0084*/ 	.byte	0x00, 0xf0, 0x11, 0x00


	//----- nvinfo : EIATTR_SPARSE_MMA_MASK
	.align		4
.L_83:
        /*0088*/ 	.byte	0x03, 0x50
        /*008a*/ 	.short	0x0000


	//----- nvinfo : EIATTR_MAXREG_COUNT
	.align		4
        /*008c*/ 	.byte	0x03, 0x1b
        /*008e*/ 	.short	0x00ff


	//----- nvinfo : EIATTR_NUM_BARRIERS
	.align		4
        /*0090*/ 	.byte	0x02, 0x4c
        /*0092*/ 	.byte	0x01
	.zero		1


	//----- nvinfo : EIATTR_MERCURY_ISA_VERSION
	.align		4
        /*0094*/ 	.byte	0x03, 0x5f
        /*0096*/ 	.short	0x0101


	//----- nvinfo : EIATTR_VRC_CTA_INIT_COUNT
	.align		4
        /*0098*/ 	.byte	0x02, 0x4a
	.zero		1
	.zero		1


	//----- nvinfo : EIATTR_EXIT_INSTR_OFFSETS
	.align		4
        /*009c*/ 	.byte	0x04, 0x1c
        /*009e*/ 	.short	(.L_85 - .L_84)


	//   ....[0]....
.L_84:
        /*00a0*/ 	.word	0x00001320


	//----- nvinfo : EIATTR_CBANK_PARAM_SIZE
	.align		4
.L_85:
        /*00a4*/ 	.byte	0x03, 0x19
        /*00a6*/ 	.short	0x0030


	//----- nvinfo : EIATTR_PARAM_CBANK
	.align		4
        /*00a8*/ 	.byte	0x04, 0x0a
        /*00aa*/ 	.short	(.L_87 - .L_86)
	.align		4
.L_86:
        /*00ac*/ 	.word	index@(.nv.constant0._Z12sgemm_kerneliiiffPfS_S_)
        /*00b0*/ 	.short	0x0380
        /*00b2*/ 	.short	0x0030


	//----- nvinfo : EIATTR_SW_WAR
	.align		4
.L_87:
        /*00b4*/ 	.byte	0x04, 0x36
        /*00b6*/ 	.short	(.L_89 - .L_88)
.L_88:
        /*00b8*/ 	.word	0x00000008
.L_89:


//--------------------- .nv.info._Z19checkEqualityKernelPfS_Pbi --------------------------
	.section	.nv.info._Z19checkEqualityKernelPfS_Pbi,"",@"SHT_CUDA_INFO"
	.sectionflags	@""
	.align	4


	//----- nvinfo : EIATTR_CUDA_API_VERSION
	.align		4
        /*0000*/ 	.byte	0x04, 0x37
        /*0002*/ 	.short	(.L_91 - .L_90)
.L_90:
        /*0004*/ 	.word	0x00000082


	//----- nvinfo : EIATTR_KPARAM_INFO
	.align		4
.L_91:
        /*0008*/ 	.byte	0x04, 0x17
        /*000a*/ 	.short	(.L_93 - .L_92)
.L_92:
        /*000c*/ 	.word	0x00000000
        /*0010*/ 	.short	0x0003
        /*0012*/ 	.short	0x0018
        /*0014*/ 	.byte	0x00, 0xf0, 0x11, 0x00


	//----- nvinfo : EIATTR_KPARAM_INFO
	.align		4
.L_93:
        /*0018*/ 	.byte	0x04, 0x17
        /*001a*/ 	.short	(.L_95 - .L_94)
.L_94:
        /*001c*/ 	.word	0x00000000
        /*0020*/ 	.short	0x0002
        /*0022*/ 	.short	0x0010
        /*0024*/ 	.byte	0x00, 0xf5, 0x21, 0x00


	//----- nvinfo : EIATTR_KPARAM_INFO
	.align		4
.L_95:
        /*0028*/ 	.byte	0x04, 0x17
        /*002a*/ 	.short	(.L_97 - .L_96)
.L_96:
        /*002c*/ 	.word	0x00000000
        /*0030*/ 	.short	0x0001
        /*0032*/ 	.short	0x0008
        /*0034*/ 	.byte	0x00, 0xf5, 0x21, 0x00


	//----- nvinfo : EIATTR_KPARAM_INFO
	.align		4
.L_97:
        /*0038*/ 	.byte	0x04, 0x17
        /*003a*/ 	.short	(.L_99 - .L_98)
.L_98:
        /*003c*/ 	.word	0x00000000
        /*0040*/ 	.short	0x0000
        /*0042*/ 	.short	0x0000
        /*0044*/ 	.byte	0x00, 0xf5, 0x21, 0x00


	//----- nvinfo : EIATTR_SPARSE_MMA_MASK
	.align		4
.L_99:
        /*0048*/ 	.byte	0x03, 0x50
        /*004a*/ 	.short	0x0000


	//----- nvinfo : EIATTR_MAXREG_COUNT
	.align		4
        /*004c*/ 	.byte	0x03, 0x1b
        /*004e*/ 	.short	0x00ff


	//----- nvinfo : EIATTR_MERCURY_ISA_VERSION
	.align		4
        /*0050*/ 	.byte	0x03, 0x5f
        /*0052*/ 	.short	0x0101


	//----- nvinfo : EIATTR_VRC_CTA_INIT_COUNT
	.align		4
        /*0054*/ 	.byte	0x02, 0x4a
	.zero		1
	.zero		1


	//----- nvinfo : EIATTR_EXIT_INSTR_OFFSETS
	.align		4
        /*0058*/ 	.byte	0x04, 0x1c
        /*005a*/ 	.short	(.L_101 - .L_100)


	//   ....[0]....
.L_100:
        /*005c*/ 	.word	0x00000070


	//   ....[1]....
        /*0060*/ 	.word	0x00000190


	//----- nvinfo : EIATTR_CBANK_PARAM_SIZE
	.align		4
.L_101:
        /*0064*/ 	.byte	0x03, 0x19
        /*0066*/ 	.short	0x001c


	//----- nvinfo : EIATTR_PARAM_CBANK
	.align		4
        /*0068*/ 	.byte	0x04, 0x0a
        /*006a*/ 	.short	(.L_103 - .L_102)
	.align		4
.L_102:
        /*006c*/ 	.word	index@(.nv.constant0._Z19checkEqualityKernelPfS_Pbi)
        /*0070*/ 	.short	0x0380
        /*0072*/ 	.short	0x001c


	//----- nvinfo : EIATTR_SW_WAR
	.align		4
.L_103:
        /*0074*/ 	.byte	0x04, 0x36
        /*0076*/ 	.short	(.L_105 - .L_104)
.L_104:
        /*0078*/ 	.word	0x00000008
.L_105:


//--------------------- .nv.info._Z14cuConstArrInitPfii --------------------------
	.section	.nv.info._Z14cuConstArrInitPfii,"",@"SHT_CUDA_INFO"
	.sectionflags	@""
	.align	4


	//----- nvinfo : EIATTR_CUDA_API_VERSION
	.align		4
        /*0000*/ 	.byte	0x04, 0x37
        /*0002*/ 	.short	(.L_107 - .L_106)
.L_106:
        /*0004*/ 	.word	0x00000082


	//----- nvinfo : EIATTR_KPARAM_INFO
	.align		4
.L_107:
        /*0008*/ 	.byte	0x04, 0x17
        /*000a*/ 	.short	(.L_109 - .L_108)
.L_108:
        /*000c*/ 	.word	0x00000000
        /*0010*/ 	.short	0x0002
        /*0012*/ 	.short	0x000c
        /*0014*/ 	.byte	0x00, 0xf0, 0x11, 0x00


	//----- nvinfo : EIATTR_KPARAM_INFO
	.align		4
.L_109:
        /*0018*/ 	.byte	0x04, 0x17
        /*001a*/ 	.short	(.L_111 - .L_110)
.L_110:
        /*001c*/ 	.word	0x00000000
        /*0020*/ 	.short	0x0001
        /*0022*/ 	.short	0x0008
        /*0024*/ 	.byte	0x00, 0xf0, 0x11, 0x00


	//----- nvinfo : EIATTR_KPARAM_INFO
	.align		4
.L_111:
        /*0028*/ 	.byte	0x04, 0x17
        /*002a*/ 	.short	(.L_113 - .L_112)
.L_112:
        /*002c*/ 	.word	0x00000000
        /*0030*/ 	.short	0x0000
        /*0032*/ 	.short	0x0000
        /*0034*/ 	.byte	0x00, 0xf5, 0x21, 0x00


	//----- nvinfo : EIATTR_SPARSE_MMA_MASK
	.align		4
.L_113:
        /*0038*/ 	.byte	0x03, 0x50
        /*003a*/ 	.short	0x0000


	//----- nvinfo : EIATTR_MAXREG_COUNT
	.align		4
        /*003c*/ 	.byte	0x03, 0x1b
        /*003e*/ 	.short	0x00ff


	//----- nvinfo : EIATTR_MERCURY_ISA_VERSION
	.align		4
        /*0040*/ 	.byte	0x03, 0x5f
        /*0042*/ 	.short	0x0101


	//----- nvinfo : EIATTR_VRC_CTA_INIT_COUNT
	.align		4
        /*0044*/ 	.byte	0x02, 0x4a
	.zero		1
	.zero		1


	//----- nvinfo : EIATTR_EXIT_INSTR_OFFSETS
	.align		4
        /*0048*/ 	.byte	0x04, 0x1c
        /*004a*/ 	.short	(.L_115 - .L_114)


	//   ....[0]....
.L_114:
        /*004c*/ 	.word	0x00000070


	//   ....[1]....
        /*0050*/ 	.word	0x000000e0


	//----- nvinfo : EIATTR_CBANK_PARAM_SIZE
	.align		4
.L_115:
        /*0054*/ 	.byte	0x03, 0x19
        /*0056*/ 	.short	0x0010


	//----- nvinfo : EIATTR_PARAM_CBANK
	.align		4
        /*0058*/ 	.byte	0x04, 0x0a
        /*005a*/ 	.short	(.L_117 - .L_116)
	.align		4
.L_116:
        /*005c*/ 	.word	index@(.nv.constant0._Z14cuConstArrInitPfii)
        /*0060*/ 	.short	0x0380
        /*0062*/ 	.short	0x0010


	//----- nvinfo : EIATTR_SW_WAR
	.align		4
.L_117:
        /*0064*/ 	.byte	0x04, 0x36
        /*0066*/ 	.short	(.L_119 - .L_118)
.L_118:
        /*0068*/ 	.word	0x00000008
.L_119:


//--------------------- .nv.info._Z13cuRandArrInitPfiii --------------------------
	.section	.nv.info._Z13cuRandArrInitPfiii,"",@"SHT_CUDA_INFO"
	.sectionflags	@""
	.align	4


	//----- nvinfo : EIATTR_CUDA_API_VERSION
	.align		4
        /*0000*/ 	.byte	0x04, 0x37
        /*0002*/ 	.short	(.L_121 - .L_120)
.L_120:
        /*0004*/ 	.word	0x00000082


	//----- nvinfo : EIATTR_KPARAM_INFO
	.align		4
.L_121:
        /*0008*/ 	.byte	0x04, 0x17
        /*000a*/ 	.short	(.L_123 - .L_122)
.L_122:
        /*000c*/ 	.word	0x00000000
        /*0010*/ 	.short	0x0003
        /*0012*/ 	.short	0x0010
        /*0014*/ 	.byte	0x00, 0xf0, 0x11, 0x00


	//----- nvinfo : EIATTR_KPARAM_INFO
	.align		4
.L_123:
        /*0018*/ 	.byte	0x04, 0x17
        /*001a*/ 	.short	(.L_125 - .L_124)
.L_124:
        /*001c*/ 	.word	0x00000000
        /*0020*/ 	.short	0x0002
        /*0022*/ 	.short	0x000c
        /*0024*/ 	.byte	0x00, 0xf0, 0x11, 0x00


	//----- nvinfo : EIATTR_KPARAM_INFO
	.align		4
.L_125:
        /*0028*/ 	.byte	0x04, 0x17
        /*002a*/ 	.short	(.L_127 - .L_126)
.L_126:
        /*002c*/ 	.word	0x00000000
        /*0030*/ 	.short	0x0001
        /*0032*/ 	.short	0x0008
        /*0034*/ 	.byte	0x00, 0xf0, 0x11, 0x00


	//----- nvinfo : EIATTR_KPARAM_INFO
	.align		4
.L_127:
        /*0038*/ 	.byte	0x04, 0x17
        /*003a*/ 	.short	(.L_129 - .L_128)
.L_128:
        /*003c*/ 	.word	0x00000000
        /*0040*/ 	.short	0x0000
        /*0042*/ 	.short	0x0000
        /*0044*/ 	.byte	0x00, 0xf5, 0x21, 0x00


	//----- nvinfo : EIATTR_SPARSE_MMA_MASK
	.align		4
.L_129:
        /*0048*/ 	.byte	0x03, 0x50
        /*004a*/ 	.short	0x0000


	//----- nvinfo : EIATTR_MAXREG_COUNT
	.align		4
        /*004c*/ 	.byte	0x03, 0x1b
        /*004e*/ 	.short	0x00ff


	//----- nvinfo : EIATTR_MERCURY_ISA_VERSION
	.align		4
        /*0050*/ 	.byte	0x03, 0x5f
        /*0052*/ 	.short	0x0101


	//----- nvinfo : EIATTR_VRC_CTA_INIT_COUNT
	.align		4
        /*0054*/ 	.byte	0x02, 0x4a
	.zero		1
	.zero		1


	//----- nvinfo : EIATTR_EXIT_INSTR_OFFSETS
	.align		4
        /*0058*/ 	.byte	0x04, 0x1c
        /*005a*/ 	.short	(.L_131 - .L_130)


	//   ....[0]....
.L_130:
        /*005c*/ 	.word	0x00000080


	//   ....[1]....
        /*0060*/ 	.word	0x000027e0


	//----- nvinfo : EIATTR_CRS_STACK_SIZE
	.align		4
.L_131:
        /*0064*/ 	.byte	0x04, 0x1e
        /*0066*/ 	.short	(.L_133 - .L_132)
.L_132:
        /*0068*/ 	.word	0x00000000


	//----- nvinfo : EIATTR_CBANK_PARAM_SIZE
	.align		4
.L_133:
        /*006c*/ 	.byte	0x03, 0x19
        /*006e*/ 	.short	0x0014


	//----- nvinfo : EIATTR_PARAM_CBANK
	.align		4
        /*0070*/ 	.byte	0x04, 0x0a
        /*0072*/ 	.short	(.L_135 - .L_134)
	.align		4
.L_134:
        /*0074*/ 	.word	index@(.nv.constant0._Z13cuRandArrInitPfiii)
        /*0078*/ 	.short	0x0380
        /*007a*/ 	.short	0x0014


	//----- nvinfo : EIATTR_SW_WAR
	.align		4
.L_135:
        /*007c*/ 	.byte	0x04, 0x36
        /*007e*/ 	.short	(.L_137 - .L_136)
.L_136:
        /*0080*/ 	.word	0x00000008
.L_137:


//--------------------- .nv.info._Z9cudaHellov    --------------------------
	.section	.nv.info._Z9cudaHellov,"",@"SHT_CUDA_INFO"
	.sectionflags	@""
	.align	4


	//----- nvinfo : EIATTR_CUDA_API_VERSION
	.align		4
        /*0000*/ 	.byte	0x04, 0x37
        /*0002*/ 	.short	(.L_139 - .L_138)
.L_138:
        /*0004*/ 	.word	0x00000082


	//----- nvinfo : EIATTR_SPARSE_MMA_MASK
	.align		4
.L_139:
        /*0008*/ 	.byte	0x03, 0x50
        /*000a*/ 	.short	0x0000


	//----- nvinfo : EIATTR_MAXREG_COUNT
	.align		4
        /*000c*/ 	.byte	0x03, 0x1b
        /*000e*/ 	.short	0x00ff


	//----- nvinfo : EIATTR_EXTERNS
	.align		4
        /*0010*/ 	.byte	0x04, 0x0f
        /*0012*/ 	.short	(.L_141 - .L_140)


	//   ....[0]....
	.align		4
.L_140:
        /*0014*/ 	.word	index@(vprintf)


	//----- nvinfo : EIATTR_MERCURY_ISA_VERSION
	.align		4
.L_141:
        /*0018*/ 	.byte	0x03, 0x5f
        /*001a*/ 	.short	0x0101


	//----- nvinfo : EIATTR_VRC_CTA_INIT_COUNT
	.align		4
        /*001c*/ 	.byte	0x02, 0x4a
	.zero		1
	.zero		1


	//----- nvinfo : EIATTR_SYSCALL_OFFSETS
	.align		4
        /*0020*/ 	.byte	0x04, 0x46
        /*0022*/ 	.short	(.L_143 - .L_142)


	//   ....[0]....
.L_142:
        /*0024*/ 	.word	0x00000080


	//----- nvinfo : EIATTR_EXIT_INSTR_OFFSETS
	.align		4
.L_143:
        /*0028*/ 	.byte	0x04, 0x1c
        /*002a*/ 	.short	(.L_145 - .L_144)


	//   ....[0]....
.L_144:
        /*002c*/ 	.word	0x00000090


	//----- nvinfo : EIATTR_SW_WAR
	.align		4
.L_145:
        /*0030*/ 	.byte	0x04, 0x36
        /*0032*/ 	.short	(.L_147 - .L_146)
.L_146:
        /*0034*/ 	.word	0x00000008
.L_147:


//--------------------- .nv.callgraph             --------------------------
	.section	.nv.callgraph,"",@"SHT_CUDA_CALLGRAPH"
	.align	4
	.sectionentsize	8
	.align		4
        /*0000*/ 	.word	0x00000000
	.align		4
        /*0004*/ 	.word	0xffffffff
	.align		4
        /*0008*/ 	.word	index@(_Z9cudaHellov)
	.align		4
        /*000c*/ 	.word	index@(vprintf)
	.align		4
        /*0010*/ 	.word	0x00000000
	.align		4
        /*0014*/ 	.word	0xfffffffe
	.align		4
        /*0018*/ 	.word	0x00000000
	.align		4
        /*001c*/ 	.word	0xfffffffd
	.align		4
        /*0020*/ 	.word	0x00000000
	.align		4
        /*0024*/ 	.word	0xfffffffc


//--------------------- .nv.constant4             --------------------------
	.section	.nv.constant4,"a",@progbits
	.align	8
	.align		8
.nv.constant4:
        /*0000*/ 	.dword	precalc_xorwow_matrix
	.align		8
        /*0008*/ 	.dword	precalc_xorwow_offset_matrix
	.align		8
        /*0010*/ 	.dword	mrg32k3aM1
	.align		8
        /*0018*/ 	.dword	mrg32k3aM2
	.align		8
        /*0020*/ 	.dword	mrg32k3aM1SubSeq
	.align		8
        /*0028*/ 	.dword	mrg32k3aM2SubSeq
	.align		8
        /*0030*/ 	.dword	mrg32k3aM1Seq
	.align		8
        /*0038*/ 	.dword	mrg32k3aM2Seq
	.align		8
        /*0040*/ 	.dword	$str
	.align		8
        /*0048*/ 	.dword	vprintf


//--------------------- .nv.constant3             --------------------------
	.section	.nv.constant3,"a",@progbits
	.align	8
.nv.constant3:
	.type		__cr_lgamma_table,@object
	.size		__cr_lgamma_table,(.L_8 - __cr_lgamma_table)
__cr_lgamma_table:
        /*0000*/ 	.byte	0x00, 0x00, 0x00, 0x00, 0x00, 0x00, 0x00, 0x00, 0x00, 0x00, 0x00, 0x00, 0x00, 0x00, 0x00, 0x00
        /*0010*/ 	.byte	0xef, 0x39, 0xfa, 0xfe, 0x42, 0x2e, 0xe6, 0x3f, 0x02, 0x20, 0x2a, 0xfa, 0x0b, 0xab, 0xfc, 0x3f
        /*0020*/ 	.byte	0xf9, 0x2c, 0x92, 0x7c, 0xa7, 0x6c, 0x09, 0x40, 0xc9, 0x79, 0x44, 0x3c, 0x64, 0x26, 0x13, 0x40
        /*0030*/ 	.byte	0xca, 0x01, 0xcf, 0x3a, 0x27, 0x51, 0x1a, 0x40, 0x30, 0xcc, 0x2d, 0xf3, 0xe1, 0x0c, 0x21, 0x40
        /*0040*/ 	.byte	0x0d, 0xb7, 0xfc, 0x82, 0x8e, 0x35, 0x25, 0x40
.L_8:


//--------------------- .text._Z15matrixAddKernelPKiPfS1_S1_PKfS3_ --------------------------
	.section	.text._Z15matrixAddKernelPKiPfS1_S1_PKfS3_,"ax",@progbits
	.align	128
        .global         _Z15matrixAddKernelPKiPfS1_S1_PKfS3_
        .type           _Z15matrixAddKernelPKiPfS1_S1_PKfS3_,@function
        .size           _Z15matrixAddKernelPKiPfS1_S1_PKfS3_,(.L_x_20 - _Z15matrixAddKernelPKiPfS1_S1_PKfS3_)
        .other          _Z15matrixAddKernelPKiPfS1_S1_PKfS3_,@"STO_CUDA_ENTRY STV_DEFAULT"
_Z15matrixAddKernelPKiPfS1_S1_PKfS3_:
.text._Z15matrixAddKernelPKiPfS1_S1_PKfS3_:
[----:B------:R-:W-:Y:S08]  /*0000*/  LDC R1, c[0x0][0x37c] ;  /* 0x0000df00ff017b82 */ /* 0x000ff00000000800 */
[----:B------:R-:W0:Y:S08]  /*0010*/  LDC.64 R2, c[0x0][0x380] ;  /* 0x0000e000ff027b82 */ /* 0x000e300000000a00 */
[----:B------:R-:W-:Y:S06]  /*0020*/  BAR.SYNC.DEFER_BLOCKING 0x0 ;  /* 0x0000000000007b1d */ /* 0x000fec0000010000 */
[----:B------:R-:W0:Y:S01]  /*0030*/  LDCU.64 UR4, c[0x0][0x358] ;  /* 0x00006b00ff0477ac */ /* 0x000e220008000a00 */
[----:B------:R-:W1:Y:S01]  /*0040*/  S2R R15, SR_TID.X ;  /* 0x00000000000f7919 */ /* 0x000e620000002100 */
[----:B------:R-:W1:Y:S08]  /*0050*/  S2UR UR6, SR_CTAID.X ;  /* 0x00000000000679c3 */ /* 0x000e700000002500 */
[----:B------:R-:W1:Y:S01]  /*0060*/  LDC R0, c[0x0][0x360] ;  /* 0x0000d800ff007b82 */ /* 0x000e620000000800 */
[----:B0-----:R-:W2:Y:S07]  /*0070*/  LDG.E R4, desc[UR4][R2.64] ;  /* 0x0000000402047981 */ /* 0x001eae000c1e1900 */
[----:B------:R-:W0:Y:S08]  /*0080*/  LDC.64 R10, c[0x0][0x390] ;  /* 0x0000e400ff0a7b82 */ /* 0x000e300000000a00 */
[----:B------:R-:W3:Y:S01]  /*0090*/  LDC.64 R12, c[0x0][0x398] ;  /* 0x0000e600ff0c7b82 */ /* 0x000ee20000000a00 */
[----:B-1----:R-:W-:-:S05]  /*00a0*/  IMAD R15, R0, UR6, R15 ;  /* 0x00000006000f7c24 */ /* 0x002fca000f8e020f */
[----:B--2---:R-:W-:-:S13]  /*00b0*/  ISETP.GE.AND P0, PT, R15, R4, PT ;  /* 0x000000040f00720c */ /* 0x004fda0003f06270 */
[----:B------:R-:W1:Y:S01]  /*00c0*/  @!P0 LDC.64 R6, c[0x0][0x388] ;  /* 0x0000e200ff068b82 */ /* 0x000e620000000a00 */
[----:B0-----:R-:W-:-:S06]  /*00d0*/  @!P0 IMAD.WIDE R10, R15, 0x4, R10 ;  /* 0x000000040f0a8825 */ /* 0x001fcc00078e020a */
[----:B------:R-:W2:Y:S01]  /*00e0*/  @!P0 LDG.E R11, desc[UR4][R10.64] ;  /* 0x000000040a0b8981 */ /* 0x000ea2000c1e1900 */
[----:B------:R-:W0:Y:S08]  /*00f0*/  @!P0 LDC.64 R8, c[0x0][0x3a8] ;  /* 0x0000ea00ff088b82 */ /* 0x000e300000000a00 */
[----:B------:R-:W4:Y:S01]  /*0100*/  @!P0 LDC.64 R4, c[0x0][0x3a0] ;  /* 0x0000e800ff048b82 */ /* 0x000f220000000a00 */
[----:B-1----:R-:W-:-:S06]  /*0110*/  @!P0 IMAD.WIDE R6, R15, 0x4, R6 ;  /* 0x000000040f068825 */ /* 0x002fcc00078e0206 */
[----:B------:R-:W5:Y:S04]  /*0120*/  @!P0 LDG.E R7, desc[UR4][R6.64] ;  /* 0x0000000406078981 */ /* 0x000f68000c1e1900 */
[----:B0-----:R-:W2:Y:S04]  /*0130*/  @!P0 LDG.E R8, desc[UR4][R8.64] ;  /* 0x0000000408088981 */ /* 0x001ea8000c1e1900 */
[----:B----4-:R-:W5:Y:S01]  /*0140*/  @!P0 LDG.E R4, desc[UR4][R4.64] ;  /* 0x0000000404048981 */ /* 0x010f62000c1e1900 */
[----:B---3--:R-:W-:-:S04]  /*0150*/  @!P0 IMAD.WIDE R12, R15, 0x4, R12 ;  /* 0x000000040f0c8825 */ /* 0x008fc800078e020c */
[----:B--2---:R-:W-:Y:S01]  /*0160*/  @!P0 FMUL R17, R8, R11 ;  /* 0x0000000b08118220 */ /* 0x004fe20000400000 */
[----:B------:R-:W-:Y:S01]  /*0170*/  LEA R19, R0, R15, 0xa ;  /* 0x0000000f00137211 */ /* 0x000fe200078e50ff */
[----:B------:R-:W0:Y:S02]  /*0180*/  LDC.64 R8, c[0x0][0x398] ;  /* 0x0000e600ff087b82 */ /* 0x000e240000000a00 */
[----:B-----5:R-:W-:-:S06]  /*0190*/  @!P0 FFMA R17, R4, R7, R17 ;  /* 0x0000000704118223 */ /* 0x020fcc0000000011 */
[----:B------:R-:W1:Y:S01]  /*01a0*/  LDC.64 R6, c[0x0][0x390] ;  /* 0x0000e400ff067b82 */ /* 0x000e620000000a00 */
[----:B------:R2:W-:Y:S07]  /*01b0*/  @!P0 STG.E desc[UR4][R12.64], R17 ;  /* 0x000000110c008986 */ /* 0x0005ee000c101904 */
[----:B------:R-:W-:Y:S06]  /*01c0*/  BAR.SYNC.DEFER_BLOCKING 0x0 ;  /* 0x0000000000007b1d */ /* 0x000fec0000010000 */
[----:B------:R-:W3:Y:S02]  /*01d0*/  LDG.E R14, desc[UR4][R2.64] ;  /* 0x00000004020e7981 */ /* 0x000ee4000c1e1900 */
[----:B---3--:R-:W-:-:S13]  /*01e0*/  ISETP.GE.AND P0, PT, R19, R14, PT ;  /* 0x0000000e1300720c */ /* 0x008fda0003f06270 */
[----:B------:R-:W3:Y:S08]  /*01f0*/  @!P0 LDC.64 R4, c[0x0][0x388] ;  /* 0x0000e200ff048b82 */ /* 0x000ef00000000a00 */
[----:B------:R-:W4:Y:S08]  /*0200*/  @!P0 LDC.64 R14, c[0x0][0x3a8] ;  /* 0x0000ea00ff0e8b82 */ /* 0x000f300000000a00 */
[----:B------:R-:W5:Y:S01]  /*0210*/  @!P0 LDC.64 R10, c[0x0][0x3a0] ;  /* 0x0000e800ff0a8b82 */ /* 0x000f620000000a00 */
[----:B-1----:R-:W-:-:S06]  /*0220*/  @!P0 IMAD.WIDE R6, R19, 0x4, R6 ;  /* 0x0000000413068825 */ /* 0x002fcc00078e0206 */
[----:B------:R-:W2:Y:S01]  /*0230*/  @!P0 LDG.E R7, desc[UR4][R6.64] ;  /* 0x0000000406078981 */ /* 0x000ea2000c1e1900 */
[----:B---3--:R-:W-:-:S06]  /*0240*/  @!P0 IMAD.WIDE R4, R19, 0x4, R4 ;  /* 0x0000000413048825 */ /* 0x008fcc00078e0204 */
[----:B------:R-:W3:Y:S04]  /*0250*/  @!P0 LDG.E R5, desc[UR4][R4.64] ;  /* 0x0000000404058981 */ /* 0x000ee8000c1e1900 */
[----:B----4-:R-:W2:Y:S04]  /*0260*/  @!P0 LDG.E R14, desc[UR4][R14.64] ;  /* 0x000000040e0e8981 */ /* 0x010ea8000c1e1900 */
[----:B-----5:R-:W3:Y:S01]  /*0270*/  @!P0 LDG.E R10, desc[UR4][R10.64] ;  /* 0x000000040a0a8981 */ /* 0x020ee2000c1e1900 */
[----:B0-----:R-:W-:-:S04]  /*0280*/  @!P0 IMAD.WIDE R8, R19, 0x4, R8 ;  /* 0x0000000413088825 */ /* 0x001fc800078e0208 */
[----:B--2---:R-:W-:Y:S01]  /*0290*/  @!P0 FMUL R13, R14, R7 ;  /* 0x000000070e0d8220 */ /* 0x004fe20000400000 */
[----:B------:R-:W-:Y:S01]  /*02a0*/  LEA R19, R0, R19, 0xa ;  /* 0x0000001300137211 */ /* 0x000fe200078e50ff */
[----:B------:R-:W0:Y:S02]  /*02b0*/  LDC.64 R6, c[0x0][0x390] ;  /* 0x0000e400ff067b82 */ /* 0x000e240000000a00 */
[----:B---3--:R-:W-:-:S05]  /*02c0*/  @!P0 FFMA R17, R10, R5, R13 ;  /* 0x000000050a118223 */ /* 0x008fca000000000d */
[----:B------:R1:W-:Y:S01]  /*02d0*/  @!P0 STG.E desc[UR4][R8.64], R17 ;  /* 0x0000001108008986 */ /* 0x0003e2000c101904 */
[----:B------:R-:W-:Y:S08]  /*02e0*/  BAR.SYNC.DEFER_BLOCKING 0x0 ;  /* 0x0000000000007b1d */ /* 0x000ff00000010000 */
[----:B-1----:R-:W1:Y:S01]  /*02f0*/  LDC.64 R8, c[0x0][0x398] ;  /* 0x0000e600ff087b82 */ /* 0x002e620000000a00 */
[----:B------:R-:W2:Y:S02]  /*0300*/  LDG.E R12, desc[UR4][R2.64] ;  /* 0x00000004020c7981 */ /* 0x000ea4000c1e1900 */
[----:B--2---:R-:W-:-:S13]  /*0310*/  ISETP.GE.AND P0, PT, R19, R12, PT ;  /* 0x0000000c1300720c */ /* 0x004fda0003f06270 */
[----:B------:R-:W2:Y:S08]  /*0320*/  @!P0 LDC.64 R4, c[0x0][0x388] ;  /* 0x0000e200ff048b82 */ /* 0x000eb00000000a00 */
[----:B------:R-:W3:Y:S08]  /*0330*/  @!P0 LDC.64 R12, c[0x0][0x3a8] ;  /* 0x0000ea00ff0c8b82 */ /* 0x000ef00000000a00 */
[----:B------:R-:W4:Y:S01]  /*0340*/  @!P0 LDC.64 R10, c[0x0][0x3a0] ;  /* 0x0000e800ff0a8b82 */ /* 0x000f220000000a00 */
[----:B0-----:R-:W-:-:S06]  /*0350*/  @!P0 IMAD.WIDE R6, R19, 0x4, R6 ;  /* 0x0000000413068825 */ /* 0x001fcc00078e0206 */
[----:B------:R-:W5:Y:S01]  /*0360*/  @!P0 LDG.E R7, desc[UR4][R6.64] ;  /* 0x0000000406078981 */ /* 0x000f62000c1e1900 */
[----:B--2---:R-:W-:-:S06]  /*0370*/  @!P0 IMAD.WIDE R4, R19, 0x4, R4 ;  /* 0x0000000413048825 */ /* 0x004fcc00078e0204 */
[----:B------:R-:W2:Y:S04]  /*0380*/  @!P0 LDG.E R5, desc[UR4][R4.64] ;  /* 0x0000000404058981 */ /* 0x000ea8000c1e1900 */
[----:B---3--:R-:W5:Y:S04]  /*0390*/  @!P0 LDG.E R12, desc[UR4][R12.64] ;  /* 0x000000040c0c8981 */ /* 0x008f68000c1e1900 */
[----:B----4-:R-:W2:Y:S01]  /*03a0*/  @!P0 LDG.E R10, desc[UR4][R10.64] ;  /* 0x000000040a0a8981 */ /* 0x010ea2000c1e1900 */
[----:B-1----:R-:W-:-:S04]  /*03b0*/  @!P0 IMAD.WIDE R8, R19, 0x4, R8 ;  /* 0x0000000413088825 */ /* 0x002fc800078e0208 */
[----:B-----5:R-:W-:-:S04]  /*03c0*/  @!P0 FMUL R15, R12, R7 ;  /* 0x000000070c0f8220 */ /* 0x020fc80000400000 */
[----:B--2---:R-:W-:-:S05]  /*03d0*/  @!P0 FFMA R15, R10, R5, R15 ;  /* 0x000000050a0f8223 */ /* 0x004fca000000000f */
[----:B------:R0:W-:Y:S01]  /*03e0*/  @!P0 STG.E desc[UR4][R8.64], R15 ;  /* 0x0000000f08008986 */ /* 0x0001e2000c101904 */
[----:B------:R-:W-:Y:S06]  /*03f0*/  BAR.SYNC.DEFER_BLOCKING 0x0 ;  /* 0x0000000000007b1d */ /* 0x000fec0000010000 */
[----:B------:R-:W2:Y:S01]  /*0400*/  LDG.E R2, desc[UR4][R2.64] ;  /* 0x0000000402027981 */ /* 0x000ea2000c1e1900 */
[----:B------:R-:W-:-:S04]  /*0410*/  LEA R19, R0, R19, 0xa ;  /* 0x0000001300137211 */ /* 0x000fc800078e50ff */
[----:B--2---:R-:W-:-:S13]  /*0420*/  ISETP.GE.AND P0, PT, R19, R2, PT ;  /* 0x000000021300720c */ /* 0x004fda0003f06270 */
[----:B0-----:R-:W-:Y:S05]  /*0430*/  @P0 EXIT ;  /* 0x000000000000094d */ /* 0x001fea0003800000 */
[----:B------:R-:W0:Y:S08]  /*0440*/  LDC.64 R4, c[0x0][0x390] ;  /* 0x0000e400ff047b82 */ /* 0x000e300000000a00 */
[----:B------:R-:W1:Y:S08]  /*0450*/  LDC.64 R2, c[0x0][0x388] ;  /* 0x0000e200ff027b82 */ /* 0x000e700000000a00 */
[----:B------:R-:W2:Y:S08]  /*0460*/  LDC.64 R10, c[0x0][0x3a8] ;  /* 0x0000ea00ff0a7b82 */ /* 0x000eb00000000a00 */
[----:B------:R-:W3:Y:S01]  /*0470*/  LDC.64 R8, c[0x0][0x3a0] ;  /* 0x0000e800ff087b82 */ /* 0x000ee20000000a00 */
[----:B0-----:R-:W-:-:S06]  /*0480*/  IMAD.WIDE R4, R19, 0x4, R4 ;  /* 0x0000000413047825 */ /* 0x001fcc00078e0204 */
[----:B------:R-:W4:Y:S01]  /*0490*/  LDG.E R5, desc[UR4][R4.64] ;  /* 0x0000000404057981 */ /* 0x000f22000c1e1900 */
[C---:B-1----:R-:W-:Y:S01]  /*04a0*/  IMAD.WIDE R2, R19.reuse, 0x4, R2 ;  /* 0x0000000413027825 */ /* 0x042fe200078e0202 */
[----:B------:R-:W0:Y:S05]  /*04b0*/  LDC.64 R6, c[0x0][0x398] ;  /* 0x0000e600ff067b82 */ /* 0x000e2a0000000a00 */
[----:B------:R-:W5:Y:S04]  /*04c0*/  LDG.E R3, desc[UR4][R2.64] ;  /* 0x0000000402037981 */ /* 0x000f68000c1e1900 */
[----:B--2---:R-:W4:Y:S04]  /*04d0*/  LDG.E R10, desc[UR4][R10.64] ;  /* 0x000000040a0a7981 */ /* 0x004f28000c1e1900 */
[----:B---3--:R-:W5:Y:S01]  /*04e0*/  LDG.E R8, desc[UR4][R8.64] ;  /* 0x0000000408087981 */ /* 0x008f62000c1e1900 */
[----:B0-----:R-:W-:-:S04]  /*04f0*/  IMAD.WIDE R6, R19, 0x4, R6 ;  /* 0x0000000413067825 */ /* 0x001fc800078e0206 */
[----:B----4-:R-:W-:-:S04]  /*0500*/  FMUL R13, R10, R5 ;  /* 0x000000050a0d7220 */ /* 0x010fc80000400000 */
[----:B-----5:R-:W-:-:S05]  /*0510*/  FFMA R13, R8, R3, R13 ;  /* 0x00000003080d7223 */ /* 0x020fca000000000d */
[----:B------:R-:W-:Y:S01]  /*0520*/  STG.E desc[UR4][R6.64], R13 ;  /* 0x0000000d06007986 */ /* 0x000fe2000c101904 */
[----:B------:R-:W-:Y:S05]  /*0530*/  EXIT ;  /* 0x000000000000794d */ /* 0x000fea0003800000 */
.L_x_0:
[----:B------:R-:W-:-:S00]  /*0540*/  BRA `(.L_x_0) ;  /* 0xfffffffc00fc7947 */ /* 0x000fc0000383ffff */
[----:B------:R-:W-:-:S00]  /*0550*/  NOP ;  /* 0x0000000000007918 */ /* 0x000fc00000000000 */
        /* <DEDUP_REMOVED lines=10> */
.L_x_20:


//--------------------- .text._Z12sgemm_kerneliiiffPfS_S_ --------------------------
	.section	.text._Z12sgemm_kerneliiiffPfS_S_,"ax",@progbits
	.align	128
        .global         _Z12sgemm_kerneliiiffPfS_S_
        .type           _Z12sgemm_kerneliiiffPfS_S_,@function
        .size           _Z12sgemm_kerneliiiffPfS_S_,(.L_x_21 - _Z12sgemm_kerneliiiffPfS_S_)
        .other          _Z12sgemm_kerneliiiffPfS_S_,@"STO_CUDA_ENTRY STV_DEFAULT"
_Z12sgemm_kerneliiiffPfS_S_:
.text._Z12sgemm_kerneliiiffPfS_S_:
[----:B------:R-:W-:Y:S08]  /*0000*/  LDC R1, c[0x0][0x37c] ;  /* 0x0000df00ff017b82 */ /* 0x000ff00000000800 */
[----:B------:R-:W0:Y:S01]  /*0010*/  LDC R0, c[0x0][0x388] ;  /* 0x0000e200ff007b82 */ /* 0x000e220000000800 */
[----:B------:R-:W1:Y:S01]  /*0020*/  S2R R33, SR_TID.Y ;  /* 0x0000000000217919 */ /* 0x000e620000002200 */
[----:B------:R-:W2:Y:S01]  /*0030*/  LDCU.64 UR8, c[0x0][0x358] ;  /* 0x00006b00ff0877ac */ /* 0x000ea20008000a00 */
[----:B------:R-:W-:Y:S01]  /*0040*/  HFMA2 R11, -RZ, RZ, 0, 0 ;  /* 0x00000000ff0b7431 */ /* 0x000fe200000001ff */
[----:B------:R-:W-:Y:S01]  /*0050*/  CS2R R8, SRZ ;  /* 0x0000000000087805 */ /* 0x000fe2000001ff00 */
[----:B------:R-:W3:Y:S01]  /*0060*/  S2R R2, SR_CTAID.Y ;  /* 0x0000000000027919 */ /* 0x000ee20000002600 */
[----:B------:R-:W-:Y:S01]  /*0070*/  MOV R31, RZ ;  /* 0x000000ff001f7202 */ /* 0x000fe20000000f00 */
[----:B------:R-:W4:Y:S01]  /*0080*/  S2R R34, SR_TID.X ;  /* 0x0000000000227919 */ /* 0x000f220000002100 */
[----:B------:R-:W4:Y:S01]  /*0090*/  S2R R3, SR_CTAID.X ;  /* 0x0000000000037919 */ /* 0x000f220000002500 */
[----:B0-----:R-:W-:-:S02]  /*00a0*/  ISETP.GE.AND P0, PT, R0, 0x1, PT ;  /* 0x000000010000780c */ /* 0x001fc40003f06270 */
[----:B-1----:R-:W-:-:S04]  /*00b0*/  SHF.L.U32 R15, R33, 0x2, RZ ;  /* 0x00000002210f7819 */ /* 0x002fc800000006ff */
[----:B---3--:R-:W-:Y:S02]  /*00c0*/  LEA R41, R2, R15, 0x5 ;  /* 0x0000000f02297211 */ /* 0x008fe400078e28ff */
[----:B----4-:R-:W-:-:S05]  /*00d0*/  LEA R40, R3, R34, 0x5 ;  /* 0x0000002203287211 */ /* 0x010fca00078e28ff */
[----:B--2---:R-:W-:Y:S05]  /*00e0*/  @!P0 BRA `(.L_x_1) ;  /* 0x0000001000188947 */ /* 0x004fea0003800000 */
[----:B------:R-:W0:Y:S01]  /*00f0*/  LDC R2, c[0x0][0x384] ;  /* 0x0000e100ff027b82 */ /* 0x000e220000000800 */
[----:B------:R-:W1:Y:S01]  /*0100*/  LDCU.64 UR10, c[0x0][0x3a0] ;  /* 0x00007400ff0a77ac */ /* 0x000e620008000a00 */
[----:B------:R-:W-:Y:S01]  /*0110*/  IMAD.WIDE.U32 R4, R40, 0x4, RZ ;  /* 0x0000000428047825 */ /* 0x000fe200078e00ff */
[----:B------:R-:W-:-:S03]  /*0120*/  UMOV UR4, 0x400 ;  /* 0x0000040000047882 */ /* 0x000fc60000000000 */
[-C--:B------:R-:W-:Y:S01]  /*0130*/  IMAD R39, R41, R0.reuse, R0 ;  /* 0x0000000029277224 */ /* 0x080fe200078e0200 */
[----:B------:R-:W-:Y:S01]  /*0140*/  UIADD3 UR5, UPT, UPT, UR4, 0x1000, URZ ;  /* 0x0000100004057890 */ /* 0x000fe2000fffe0ff */
[----:B------:R-:W2:Y:S03]  /*0150*/  S2UR UR6, SR_CgaCtaId ;  /* 0x00000000000679c3 */ /* 0x000ea60000008800 */
[----:B------:R-:W-:-:S04]  /*0160*/  IADD3 R38, PT, PT, R39, R0, RZ ;  /* 0x0000000027267210 */ /* 0x000fc80007ffe0ff */
[----:B------:R-:W-:Y:S01]  /*0170*/  IADD3 R37, PT, PT, R38, R0, RZ ;  /* 0x0000000026257210 */ /* 0x000fe20007ffe0ff */
[----:B------:R-:W3:Y:S01]  /*0180*/  LDC.64 R42, c[0x0][0x398] ;  /* 0x0000e600ff2a7b82 */ /* 0x000ee20000000a00 */
[----:B0-----:R-:W-:-:S04]  /*0190*/  IMAD.WIDE R6, R2, 0x4, R4 ;  /* 0x0000000402067825 */ /* 0x001fc800078e0204 */
[--C-:B------:R-:W-:Y:S01]  /*01a0*/  IMAD.WIDE R10, R2, 0x8, R4.reuse ;  /* 0x00000008020a7825 */ /* 0x100fe200078e0204 */
[----:B-1----:R-:W-:Y:S01]  /*01b0*/  IADD3 R3, P0, PT, R6, UR10, RZ ;  /* 0x0000000a06037c10 */ /* 0x002fe2000ff1e0ff */
[----:B--2---:R-:W-:Y:S02]  /*01c0*/  ULEA UR4, UR6, UR4, 0x18 ;  /* 0x0000000406047291 */ /* 0x004fe4000f8ec0ff */
[----:B------:R-:W-:Y:S01]  /*01d0*/  IMAD.WIDE R12, R2, 0xc, R4 ;  /* 0x0000000c020c7825 */ /* 0x000fe200078e0204 */
[----:B------:R-:W-:Y:S01]  /*01e0*/  ULEA UR5, UR6, UR5, 0x18 ;  /* 0x0000000506057291 */ /* 0x000fe2000f8ec0ff */
[----:B------:R-:W-:Y:S02]  /*01f0*/  IADD3 R6, P1, PT, R10, UR10, RZ ;  /* 0x0000000a0a067c10 */ /* 0x000fe4000ff3e0ff */
[----:B------:R-:W-:Y:S01]  /*0200*/  IADD3.X R4, PT, PT, R7, UR11, RZ, P0, !PT ;  /* 0x0000000b07047c10 */ /* 0x000fe200087fe4ff */
[----:B------:R-:W-:Y:S01]  /*0210*/  IMAD R15, R15, R2, RZ ;  /* 0x000000020f0f7224 */ /* 0x000fe200078e02ff */
[----:B------:R-:W-:Y:S01]  /*0220*/  IADD3 R32, P0, PT, R12, UR10, RZ ;  /* 0x0000000a0c207c10 */ /* 0x000fe2000ff1e0ff */
[C---:B---3--:R-:W-:Y:S01]  /*0230*/  IMAD.WIDE.U32 R42, R34.reuse, 0x4, R42 ;  /* 0x00000004222a7825 */ /* 0x048fe200078e002a */
[----:B------:R-:W-:Y:S01]  /*0240*/  LEA R35, R33, UR4, 0x9 ;  /* 0x0000000421237c11 */ /* 0x000fe2000f8e48ff */
[----:B------:R-:W-:Y:S01]  /*0250*/  UMOV UR4, URZ ;  /* 0x000000ff00047c82 */ /* 0x000fe20008000000 */
[----:B------:R-:W-:Y:S01]  /*0260*/  LEA R36, R34, UR5, 0x2 ;  /* 0x0000000522247c11 */ /* 0x000fe2000f8e10ff */
[----:B------:R-:W-:Y:S01]  /*0270*/  IMAD.WIDE R44, R15, 0x4, RZ ;  /* 0x000000040f2c7825 */ /* 0x000fe200078e02ff */
[----:B------:R-:W-:-:S02]  /*0280*/  IADD3.X R5, PT, PT, R11, UR11, RZ, P1, !PT ;  /* 0x0000000b0b057c10 */ /* 0x000fc40008ffe4ff */
[----:B------:R-:W-:Y:S02]  /*0290*/  IADD3.X R7, PT, PT, R13, UR11, RZ, P0, !PT ;  /* 0x0000000b0d077c10 */ /* 0x000fe400087fe4ff */
[----:B------:R-:W-:Y:S02]  /*02a0*/  MOV R11, RZ ;  /* 0x000000ff000b7202 */ /* 0x000fe40000000f00 */
[----:B------:R-:W-:Y:S02]  /*02b0*/  LEA R34, R34, R35, 0x2 ;  /* 0x0000002322227211 */ /* 0x000fe400078e10ff */
[----:B------:R-:W-:-:S07]  /*02c0*/  LEA R33, R33, R36, 0x9 ;  /* 0x0000002421217211 */ /* 0x000fce00078e48ff */
.L_x_2:
[----:B------:R-:W0:Y:S01]  /*02d0*/  LDC.64 R12, c[0x0][0x3a0] ;  /* 0x0000e800ff0c7b82 */ /* 0x000e220000000a00 */
[----:B------:R-:W-:-:S07]  /*02e0*/  IMAD.WIDE.U32 R16, R39, 0x4, R42 ;  /* 0x0000000427107825 */ /* 0x000fce00078e002a */
[----:B------:R-:W-:Y:S01]  /*02f0*/  BAR.SYNC.DEFER_BLOCKING 0x0 ;  /* 0x0000000000007b1d */ /* 0x000fe20000010000 */
[----:B------:R-:W-:-:S04]  /*0300*/  IMAD.WIDE.U32 R14, R38, 0x4, R42 ;  /* 0x00000004260e7825 */ /* 0x000fc800078e002a */
[----:B------:R-:W-:-:S04]  /*0310*/  IMAD R21, R41, R0, RZ ;  /* 0x0000000029157224 */ /* 0x000fc800078e02ff */
[----:B------:R-:W-:-:S04]  /*0320*/  IMAD.WIDE.U32 R20, R21, 0x4, R42 ;  /* 0x0000000415147825 */ /* 0x000fc800078e002a */
[----:B0-----:R-:W-:Y:S01]  /*0330*/  IMAD.WIDE.U32 R18, R40, 0x4, R12 ;  /* 0x0000000428127825 */ /* 0x001fe200078e000c */
[----:B------:R0:W2:Y:S03]  /*0340*/  LDG.E R29, desc[UR8][R16.64] ;  /* 0x00000008101d7981 */ /* 0x0000a6000c1e1900 */
[----:B------:R-:W-:Y:S01]  /*0350*/  IMAD.WIDE.U32 R12, R37, 0x4, R42 ;  /* 0x00000004250c7825 */ /* 0x000fe200078e002a */
[----:B------:R-:W-:Y:S01]  /*0360*/  IADD3 R18, P1, PT, R18, R44, RZ ;  /* 0x0000002c12127210 */ /* 0x000fe20007f3e0ff */
[----:B------:R1:W3:Y:S03]  /*0370*/  LDG.E R28, desc[UR8][R14.64] ;  /* 0x000000080e1c7981 */ /* 0x0002e6000c1e1900 */
[----:B------:R-:W-:Y:S01]  /*0380*/  IADD3.X R19, PT, PT, R19, R45, RZ, P1, !PT ;  /* 0x0000002d13137210 */ /* 0x000fe20000ffe4ff */
[----:B------:R4:W5:Y:S01]  /*0390*/  LDG.E R30, desc[UR8][R12.64] ;  /* 0x000000080c1e7981 */ /* 0x000962000c1e1900 */
[----:B0-----:R-:W-:-:S03]  /*03a0*/  IADD3 R16, P2, PT, R44, R3, RZ ;  /* 0x000000032c107210 */ /* 0x001fc60007f5e0ff */
[----:B------:R-:W5:Y:S01]  /*03b0*/  LDG.E R25, desc[UR8][R20.64] ;  /* 0x0000000814197981 */ /* 0x000f62000c1e1900 */
[----:B-1----:R-:W-:-:S03]  /*03c0*/  IADD3 R14, P0, PT, R44, R6, RZ ;  /* 0x000000062c0e7210 */ /* 0x002fc60007f1e0ff */
[----:B------:R-:W5:Y:S01]  /*03d0*/  LDG.E R18, desc[UR8][R18.64] ;  /* 0x0000000812127981 */ /* 0x000f62000c1e1900 */
[----:B----4-:R-:W-:Y:S02]  /*03e0*/  IADD3 R12, P1, PT, R44, R32, RZ ;  /* 0x000000202c0c7210 */ /* 0x010fe40007f3e0ff */
[C---:B------:R-:W-:Y:S02]  /*03f0*/  IADD3.X R17, PT, PT, R45.reuse, R4, RZ, P2, !PT ;  /* 0x000000042d117210 */ /* 0x040fe400017fe4ff */
[C---:B------:R-:W-:Y:S02]  /*0400*/  IADD3.X R15, PT, PT, R45.reuse, R5, RZ, P0, !PT ;  /* 0x000000052d0f7210 */ /* 0x040fe400007fe4ff */
[----:B------:R-:W-:Y:S01]  /*0410*/  IADD3.X R13, PT, PT, R45, R7, RZ, P1, !PT ;  /* 0x000000072d0d7210 */ /* 0x000fe20000ffe4ff */
[----:B------:R-:W4:Y:S04]  /*0420*/  LDG.E R16, desc[UR8][R16.64] ;  /* 0x0000000810107981 */ /* 0x000f28000c1e1900 */
[----:B------:R-:W4:Y:S04]  /*0430*/  LDG.E R14, desc[UR8][R14.64] ;  /* 0x000000080e0e7981 */ /* 0x000f28000c1e1900 */
[----:B------:R-:W4:Y:S04]  /*0440*/  LDG.E R10, desc[UR8][R12.64] ;  /* 0x000000080c0a7981 */ /* 0x000f28000c1e1900 */
[----:B--2---:R-:W-:Y:S04]  /*0450*/  STS [R34+0x80], R29 ;  /* 0x0000801d22007388 */ /* 0x004fe80000000800 */
[----:B---3--:R-:W-:Y:S04]  /*0460*/  STS [R34+0x100], R28 ;  /* 0x0001001c22007388 */ /* 0x008fe80000000800 */
[----:B-----5:R-:W-:Y:S04]  /*0470*/  STS [R34+0x180], R30 ;  /* 0x0001801e22007388 */ /* 0x020fe80000000800 */
[----:B------:R-:W-:Y:S04]  /*0480*/  STS [R34], R25 ;  /* 0x0000001922007388 */ /* 0x000fe80000000800 */
[----:B------:R-:W-:Y:S04]  /*0490*/  STS [R33], R18 ;  /* 0x0000001221007388 */ /* 0x000fe80000000800 */
[----:B----4-:R-:W-:Y:S04]  /*04a0*/  STS [R33+0x80], R16 ;  /* 0x0000801021007388 */ /* 0x010fe80000000800 */
[----:B------:R-:W-:Y:S04]  /*04b0*/  STS [R33+0x100], R14 ;  /* 0x0001000e21007388 */ /* 0x000fe80000000800 */
[----:B------:R-:W-:Y:S01]  /*04c0*/  STS [R33+0x180], R10 ;  /* 0x0001800a21007388 */ /* 0x000fe20000000800 */
[----:B------:R-:W-:Y:S06]  /*04d0*/  BAR.SYNC.DEFER_BLOCKING 0x0 ;  /* 0x0000000000007b1d */ /* 0x000fec0000010000 */
[----:B------:R-:W-:Y:S04]  /*04e0*/  LDS R10, [R36] ;  /* 0x00000000240a7984 */ /* 0x000fe80000000800 */
[----:B------:R-:W0:Y:S04]  /*04f0*/  LDS.128 R20, [R35] ;  /* 0x0000000023147984 */ /* 0x000e280000000c00 */
[----:B------:R-:W1:Y:S04]  /*0500*/  LDS.128 R24, [R35+0x80] ;  /* 0x0000800023187984 */ /* 0x000e680000000c00 */
[----:B------:R-:W2:Y:S04]  /*0510*/  LDS.128 R12, [R35+0x100] ;  /* 0x00010000230c7984 */ /* 0x000ea80000000c00 */
[----:B------:R-:W3:Y:S04]  /*0520*/  LDS R28, [R36+0x80] ;  /* 0x00008000241c7984 */ /* 0x000ee80000000800 */
[----:B------:R-:W4:Y:S01]  /*0530*/  LDS.128 R16, [R35+0x180] ;  /* 0x0001800023107984 */ /* 0x000f220000000c00 */
[----:B0-----:R-:W-:-:S03]  /*0540*/  FFMA R31, R20, R10, R31 ;  /* 0x0000000a141f7223 */ /* 0x001fc6000000001f */
[----:B------:R-:W0:Y:S01]  /*0550*/  LDS R20, [R36+0x100] ;  /* 0x0001000024147984 */ /* 0x000e220000000800 */
[----:B-1----:R-:W-:-:S03]  /*0560*/  FFMA R30, R10, R24, R9 ;  /* 0x000000180a1e7223 */ /* 0x002fc60000000009 */
[----:B------:R-:W1:Y:S01]  /*0570*/  LDS R24, [R36+0x180] ;  /* 0x0001800024187984 */ /* 0x000e620000000800 */
[----:B--2---:R-:W-:Y:S01]  /*0580*/  FFMA R12, R10, R12, R8 ;  /* 0x0000000c0a0c7223 */ /* 0x004fe20000000008 */
[----:B---3--:R-:W-:Y:S01]  /*0590*/  FFMA R21, R28, R21, R31 ;  /* 0x000000151c157223 */ /* 0x008fe2000000001f */
[----:B----4-:R-:W-:Y:S01]  /*05a0*/  FFMA R29, R10, R16, R11 ;  /* 0x000000100a1d7223 */ /* 0x010fe2000000000b */
[C---:B------:R-:W-:Y:S01]  /*05b0*/  FFMA R25, R28.reuse, R25, R30 ;  /* 0x000000191c197223 */ /* 0x040fe2000000001e */
[C---:B------:R-:W-:Y:S01]  /*05c0*/  FFMA R13, R28.reuse, R13, R12 ;  /* 0x0000000d1c0d7223 */ /* 0x040fe2000000000c */
[----:B------:R-:W-:Y:S01]  /*05d0*/  LDS.128 R8, [R35+0x10] ;  /* 0x0000100023087984 */ /* 0x000fe20000000c00 */
[----:B------:R-:W-:-:S03]  /*05e0*/  FFMA R17, R28, R17, R29 ;  /* 0x000000111c117223 */ /* 0x000fc6000000001d */
[----:B------:R-:W2:Y:S04]  /*05f0*/  LDS R12, [R36+0x200] ;  /* 0x00020000240c7984 */ /* 0x000ea80000000800 */
[----:B------:R-:W3:Y:S04]  /*0600*/  LDS.128 R28, [R35+0x90] ;  /* 0x00009000231c7984 */ /* 0x000ee80000000c00 */
[----:B------:R-:W-:Y:S01]  /*0610*/  LDS R16, [R36+0x280] ;  /* 0x0002800024107984 */ /* 0x000fe20000000800 */
[C---:B0-----:R-:W-:Y:S01]  /*0620*/  FFMA R21, R20.reuse, R22, R21 ;  /* 0x0000001614157223 */ /* 0x041fe20000000015 */
[C---:B------:R-:W-:Y:S01]  /*0630*/  FFMA R18, R20.reuse, R18, R17 ;  /* 0x0000001214127223 */ /* 0x040fe20000000011 */
[C---:B------:R-:W-:Y:S01]  /*0640*/  FFMA R26, R20.reuse, R26, R25 ;  /* 0x0000001a141a7223 */ /* 0x040fe20000000019 */
[----:B------:R-:W-:Y:S01]  /*0650*/  FFMA R14, R20, R14, R13 ;  /* 0x0000000e140e7223 */ /* 0x000fe2000000000d */
[----:B-1----:R-:W-:-:S02]  /*0660*/  FFMA R17, R24, R23, R21 ;  /* 0x0000001718117223 */ /* 0x002fc40000000015 */
[----:B------:R-:W0:Y:S01]  /*0670*/  LDS.128 R20, [R35+0x110] ;  /* 0x0001100023147984 */ /* 0x000e220000000c00 */
[C---:B------:R-:W-:Y:S01]  /*0680*/  FFMA R13, R24.reuse, R27, R26 ;  /* 0x0000001b180d7223 */ /* 0x040fe2000000001a */
[C---:B------:R-:W-:Y:S01]  /*0690*/  FFMA R15, R24.reuse, R15, R14 ;  /* 0x0000000f180f7223 */ /* 0x040fe2000000000e */
[----:B------:R-:W-:Y:S02]  /*06a0*/  FFMA R19, R24, R19, R18 ;  /* 0x0000001318137223 */ /* 0x000fe40000000012 */
[----:B------:R-:W1:Y:S01]  /*06b0*/  LDS.128 R24, [R35+0x190] ;  /* 0x0001900023187984 */ /* 0x000e620000000c00 */
[----:B--2---:R-:W-:-:S03]  /*06c0*/  FFMA R17, R8, R12, R17 ;  /* 0x0000000c08117223 */ /* 0x004fc60000000011 */
[----:B------:R-:W2:Y:S01]  /*06d0*/  LDS R8, [R36+0x300] ;  /* 0x0003000024087984 */ /* 0x000ea20000000800 */
[C---:B---3--:R-:W-:Y:S01]  /*06e0*/  FFMA R28, R12.reuse, R28, R13 ;  /* 0x0000001c0c1c7223 */ /* 0x048fe2000000000d */
[----:B0-----:R-:W-:Y:S02]  /*06f0*/  FFMA R14, R12, R20, R15 ;  /* 0x000000140c0e7223 */ /* 0x001fe4000000000f */
[----:B------:R-:W0:Y:S02]  /*0700*/  LDS R20, [R36+0x380] ;  /* 0x0003800024147984 */ /* 0x000e240000000800 */
[----:B------:R-:W-:Y:S01]  /*0710*/  FFMA R21, R16, R21, R14 ;  /* 0x0000001510157223 */ /* 0x000fe2000000000e */
[----:B-1----:R-:W-:Y:S02]  /*0720*/  FFMA R19, R12, R24, R19 ;  /* 0x000000180c137223 */ /* 0x002fe40000000013 */
[----:B------:R-:W-:Y:S04]  /*0730*/  LDS R24, [R36+0x400] ;  /* 0x0004000024187984 */ /* 0x000fe80000000800 */
[----:B------:R-:W1:Y:S01]  /*0740*/  LDS.128 R12, [R35+0x20] ;  /* 0x00002000230c7984 */ /* 0x000e620000000c00 */
[C---:B------:R-:W-:Y:S01]  /*0750*/  FFMA R9, R16.reuse, R9, R17 ;  /* 0x0000000910097223 */ /* 0x040fe20000000011 */
[C---:B------:R-:W-:Y:S01]  /*0760*/  FFMA R29, R16.reuse, R29, R28 ;  /* 0x0000001d101d7223 */ /* 0x040fe2000000001c */
[----:B------:R-:W-:-:S02]  /*0770*/  FFMA R25, R16, R25, R19 ;  /* 0x0000001910197223 */ /* 0x000fc40000000013 */
[----:B------:R-:W3:Y:S01]  /*0780*/  LDS.128 R16, [R35+0xa0] ;  /* 0x0000a00023107984 */ /* 0x000ee20000000c00 */
[C---:B--2---:R-:W-:Y:S01]  /*0790*/  FFMA R9, R8.reuse, R10, R9 ;  /* 0x0000000a08097223 */ /* 0x044fe20000000009 */
[C---:B------:R-:W-:Y:S01]  /*07a0*/  FFMA R22, R8.reuse, R22, R21 ;  /* 0x0000001608167223 */ /* 0x040fe20000000015 */
[C---:B------:R-:W-:Y:S01]  /*07b0*/  FFMA R26, R8.reuse, R26, R25 ;  /* 0x0000001a081a7223 */ /* 0x040fe20000000019 */
[----:B------:R-:W-:Y:S01]  /*07c0*/  FFMA R30, R8, R30, R29 ;  /* 0x0000001e081e7223 */ /* 0x000fe2000000001d */
[----:B------:R-:W2:Y:S01]  /*07d0*/  LDS R25, [R36+0x480] ;  /* 0x0004800024197984 */ /* 0x000ea20000000800 */
[----:B0-----:R-:W-:-:S03]  /*07e0*/  FFMA R21, R20, R11, R9 ;  /* 0x0000000b14157223 */ /* 0x001fc60000000009 */
[----:B------:R-:W0:Y:S01]  /*07f0*/  LDS.128 R8, [R35+0x120] ;  /* 0x0001200023087984 */ /* 0x000e220000000c00 */
[C---:B------:R-:W-:Y:S01]  /*0800*/  FFMA R27, R20.reuse, R27, R26 ;  /* 0x0000001b141b7223 */ /* 0x040fe2000000001a */
[C---:B------:R-:W-:Y:S01]  /*0810*/  FFMA R31, R20.reuse, R31, R30 ;  /* 0x0000001f141f7223 */ /* 0x040fe2000000001e */
[----:B------:R-:W-:Y:S01]  /*0820*/  FFMA R29, R20, R23, R22 ;  /* 0x00000017141d7223 */ /* 0x000fe20000000016 */
[----:B-1----:R-:W-:Y:S02]  /*0830*/  FFMA R26, R12, R24, R21 ;  /* 0x000000180c1a7223 */ /* 0x002fe40000000015 */
[----:B------:R-:W1:Y:S04]  /*0840*/  LDS.128 R20, [R35+0x1a0] ;  /* 0x0001a00023147984 */ /* 0x000e680000000c00 */
[----:B------:R-:W4:Y:S01]  /*0850*/  LDS R12, [R36+0x500] ;  /* 0x00050000240c7984 */ /* 0x000f220000000800 */
[----:B---3--:R-:W-:-:S03]  /*0860*/  FFMA R28, R24, R16, R31 ;  /* 0x00000010181c7223 */ /* 0x008fc6000000001f */
[----:B------:R-:W3:Y:S01]  /*0870*/  LDS R16, [R36+0x580] ;  /* 0x0005800024107984 */ /* 0x000ee20000000800 */
[C---:B--2---:R-:W-:Y:S01]  /*0880*/  FFMA R17, R25.reuse, R17, R28 ;  /* 0x0000001119117223 */ /* 0x044fe2000000001c */
[C---:B------:R-:W-:Y:S01]  /*0890*/  FFMA R13, R25.reuse, R13, R26 ;  /* 0x0000000d190d7223 */ /* 0x040fe2000000001a */
[C---:B0-----:R-:W-:Y:S02]  /*08a0*/  FFMA R8, R24.reuse, R8, R29 ;  /* 0x0000000818087223 */ /* 0x041fe4000000001d */
[----:B------:R-:W-:Y:S02]  /*08b0*/  LDS.128 R28, [R35+0x30] ;  /* 0x00003000231c7984 */ /* 0x000fe40000000c00 */
[----:B------:R-:W-:Y:S02]  /*08c0*/  FFMA R9, R25, R9, R8 ;  /* 0x0000000919097223 */ /* 0x000fe40000000008 */
[----:B------:R-:W0:Y:S01]  /*08d0*/  LDS R8, [R36+0x600] ;  /* 0x0006000024087984 */ /* 0x000e220000000800 */
[----:B-1----:R-:W-:-:S04]  /*08e0*/  FFMA R20, R24, R20, R27 ;  /* 0x0000001418147223 */ /* 0x002fc8000000001b */
[----:B------:R-:W-:Y:S02]  /*08f0*/  FFMA R21, R25, R21, R20 ;  /* 0x0000001519157223 */ /* 0x000fe40000000014 */
[----:B------:R-:W1:Y:S01]  /*0900*/  LDS.128 R24, [R35+0xb0] ;  /* 0x0000b00023187984 */ /* 0x000e620000000c00 */
[C---:B----4-:R-:W-:Y:S01]  /*0910*/  FFMA R13, R12.reuse, R14, R13 ;  /* 0x0000000e0c0d7223 */ /* 0x050fe2000000000d */
[C---:B------:R-:W-:Y:S01]  /*0920*/  FFMA R22, R12.reuse, R22, R21 ;  /* 0x000000160c167223 */ /* 0x040fe20000000015 */
[C---:B------:R-:W-:Y:S01]  /*0930*/  FFMA R18, R12.reuse, R18, R17 ;  /* 0x000000120c127223 */ /* 0x040fe20000000011 */
[----:B------:R-:W-:Y:S01]  /*0940*/  FFMA R10, R12, R10, R9 ;  /* 0x0000000a0c0a7223 */ /* 0x000fe20000000009 */
[C---:B---3--:R-:W-:Y:S01]  /*0950*/  FFMA R21, R16.reuse, R15, R13 ;  /* 0x0000000f10157223 */ /* 0x048fe2000000000d */
[----:B------:R-:W-:Y:S04]  /*0960*/  LDS R9, [R36+0x680] ;  /* 0x0006800024097984 */ /* 0x000fe80000000800 */
[----:B------:R-:W2:Y:S01]  /*0970*/  LDS.128 R12, [R35+0x130] ;  /* 0x00013000230c7984 */ /* 0x000ea20000000c00 */
[C---:B------:R-:W-:Y:S01]  /*0980*/  FFMA R19, R16.reuse, R19, R18 ;  /* 0x0000001310137223 */ /* 0x040fe20000000012 */
[C---:B------:R-:W-:Y:S01]  /*0990*/  FFMA R17, R16.reuse, R11, R10 ;  /* 0x0000000b10117223 */ /* 0x040fe2000000000a */
[----:B------:R-:W-:Y:S01]  /*09a0*/  FFMA R11, R16, R23, R22 ;  /* 0x00000017100b7223 */ /* 0x000fe20000000016 */
[----:B0-----:R-:W-:-:S02]  /*09b0*/  FFMA R10, R28, R8, R21 ;  /* 0x000000081c0a7223 */ /* 0x001fc40000000015 */
[----:B------:R-:W0:Y:S04]  /*09c0*/  LDS.128 R20, [R35+0x1b0] ;  /* 0x0001b00023147984 */ /* 0x000e280000000c00 */
[----:B------:R-:W-:Y:S01]  /*09d0*/  LDS R28, [R36+0x780] ;  /* 0x00078000241c7984 */ /* 0x000fe20000000800 */
[----:B-1----:R-:W-:-:S03]  /*09e0*/  FFMA R16, R8, R24, R19 ;  /* 0x0000001808107223 */ /* 0x002fc60000000013 */
[----:B------:R-:W1:Y:S01]  /*09f0*/  LDS R24, [R36+0x700] ;  /* 0x0007000024187984 */ /* 0x000e620000000800 */
[----:B--2---:R-:W-:Y:S01]  /*0a00*/  FFMA R12, R8, R12, R17 ;  /* 0x0000000c080c7223 */ /* 0x004fe20000000011 */
[C---:B------:R-:W-:Y:S02]  /*0a10*/  FFMA R25, R9.reuse, R25, R16 ;  /* 0x0000001909197223 */ /* 0x040fe40000000010 */
[----:B------:R-:W-:Y:S01]  /*0a20*/  LDS.128 R16, [R35+0x40] ;  /* 0x0000400023107984 */ /* 0x000fe20000000c00 */
[----:B------:R-:W-:-:S03]  /*0a30*/  FFMA R13, R9, R13, R12 ;  /* 0x0000000d090d7223 */ /* 0x000fc6000000000c */
[----:B------:R-:W2:Y:S01]  /*0a40*/  LDS R12, [R36+0x800] ;  /* 0x00080000240c7984 */ /* 0x000ea20000000800 */
[----:B------:R-:W-:Y:S01]  /*0a50*/  FFMA R29, R9, R29, R10 ;  /* 0x0000001d091d7223 */ /* 0x000fe2000000000a */
[----:B0-----:R-:W-:-:S04]  /*0a60*/  FFMA R20, R8, R20, R11 ;  /* 0x0000001408147223 */ /* 0x001fc8000000000b */
[----:B------:R-:W-:Y:S02]  /*0a70*/  FFMA R21, R9, R21, R20 ;  /* 0x0000001509157223 */ /* 0x000fe40000000014 */
[----:B------:R-:W-:Y:S01]  /*0a80*/  LDS R20, [R36+0x880] ;  /* 0x0008800024147984 */ /* 0x000fe20000000800 */
[C---:B-1----:R-:W-:Y:S01]  /*0a90*/  FFMA R26, R24.reuse, R26, R25 ;  /* 0x0000001a181a7223 */ /* 0x042fe20000000019 */
[C---:B------:R-:W-:Y:S01]  /*0aa0*/  FFMA R14, R24.reuse, R14, R13 ;  /* 0x0000000e180e7223 */ /* 0x040fe2000000000d */
[C---:B------:R-:W-:Y:S01]  /*0ab0*/  FFMA R29, R24.reuse, R30, R29 ;  /* 0x0000001e181d7223 */ /* 0x040fe2000000001d */
[----:B------:R-:W-:Y:S01]  /*0ac0*/  FFMA R22, R24, R22, R21 ;  /* 0x0000001618167223 */ /* 0x000fe20000000015 */
[C---:B------:R-:W-:Y:S01]  /*0ad0*/  FFMA R13, R28.reuse, R27, R26 ;  /* 0x0000001b1c0d7223 */ /* 0x040fe2000000001a */
[----:B------:R-:W-:Y:S04]  /*0ae0*/  LDS.128 R8, [R35+0xc0] ;  /* 0x0000c00023087984 */ /* 0x000fe80000000c00 */
[----:B------:R-:W0:Y:S01]  /*0af0*/  LDS.128 R24, [R35+0x140] ;  /* 0x0001400023187984 */ /* 0x000e220000000c00 */
[C---:B------:R-:W-:Y:S01]  /*0b00*/  FFMA R29, R28.reuse, R31, R29 ;  /* 0x0000001f1c1d7223 */ /* 0x040fe2000000001d */
[C---:B------:R-:W-:Y:S01]  /*0b10*/  FFMA R15, R28.reuse, R15, R14 ;  /* 0x0000000f1c0f7223 */ /* 0x040fe2000000000e */
[----:B------:R-:W-:-:S02]  /*0b20*/  FFMA R23, R28, R23, R22 ;  /* 0x000000171c177223 */ /* 0x000fc40000000016 */
[----:B--2---:R-:W-:Y:S02]  /*0b30*/  FFMA R21, R16, R12, R29 ;  /* 0x0000000c10157223 */ /* 0x004fe4000000001d */
[----:B------:R-:W1:Y:S04]  /*0b40*/  LDS.128 R28, [R35+0x1c0] ;  /* 0x0001c000231c7984 */ /* 0x000e680000000c00 */
[----:B------:R-:W2:Y:S01]  /*0b50*/  LDS R16, [R36+0x900] ;  /* 0x0009000024107984 */ /* 0x000ea20000000800 */
[----:B0-----:R-:W-:-:S04]  /*0b60*/  FFMA R24, R12, R24, R15 ;  /* 0x000000180c187223 */ /* 0x001fc8000000000f */
[----:B------:R-:W-:Y:S02]  /*0b70*/  FFMA R25, R20, R25, R24 ;  /* 0x0000001914197223 */ /* 0x000fe40000000018 */
[----:B------:R-:W0:Y:S01]  /*0b80*/  LDS R24, [R36+0x980] ;  /* 0x0009800024187984 */ /* 0x000e220000000800 */
[C---:B------:R-:W-:Y:S01]  /*0b90*/  FFMA R8, R12.reuse, R8, R13 ;  /* 0x000000080c087223 */ /* 0x040fe2000000000d */
[----:B-1----:R-:W-:Y:S02]  /*0ba0*/  FFMA R23, R12, R28, R23 ;  /* 0x0000001c0c177223 */ /* 0x002fe40000000017 */
[----:B------:R-:W-:Y:S01]  /*0bb0*/  LDS.128 R12, [R35+0x50] ;  /* 0x00005000230c7984 */ /* 0x000fe20000000c00 */
[----:B------:R-:W-:-:S03]  /*0bc0*/  FFMA R9, R20, R9, R8 ;  /* 0x0000000914097223 */ /* 0x000fc60000000008 */
[----:B------:R-:W1:Y:S01]  /*0bd0*/  LDS R8, [R36+0xa00] ;  /* 0x000a000024087984 */ /* 0x000e620000000800 */
[C---:B------:R-:W-:Y:S01]  /*0be0*/  FFMA R17, R20.reuse, R17, R21 ;  /* 0x0000001114117223 */ /* 0x040fe20000000015 */
[----:B------:R-:W-:Y:S01]  /*0bf0*/  FFMA R29, R20, R29, R23 ;  /* 0x0000001d141d7223 */ /* 0x000fe20000000017 */
[C---:B--2---:R-:W-:Y:S01]  /*0c00*/  FFMA R10, R16.reuse, R10, R9 ;  /* 0x0000000a100a7223 */ /* 0x044fe20000000009 */
[C---:B------:R-:W-:Y:S01]  /*0c10*/  FFMA R26, R16.reuse, R26, R25 ;  /* 0x0000001a101a7223 */ /* 0x040fe20000000019 */
[C---:B------:R-:W-:Y:S01]  /*0c20*/  FFMA R17, R16.reuse, R18, R17 ;  /* 0x0000001210117223 */ /* 0x040fe20000000011 */
[----:B------:R-:W2:Y:S01]  /*0c30*/  LDS.128 R20, [R35+0xd0] ;  /* 0x0000d00023147984 */ /* 0x000ea20000000c00 */
[----:B------:R-:W-:Y:S02]  /*0c40*/  FFMA R30, R16, R30, R29 ;  /* 0x0000001e101e7223 */ /* 0x000fe4000000001d */
[C---:B0-----:R-:W-:Y:S01]  /*0c50*/  FFMA R19, R24.reuse, R19, R17 ;  /* 0x0000001318137223 */ /* 0x041fe20000000011 */
[C---:B------:R-:W-:Y:S01]  /*0c60*/  FFMA R11, R24.reuse, R11, R10 ;  /* 0x0000000b180b7223 */ /* 0x040fe2000000000a */
[C---:B------:R-:W-:Y:S01]  /*0c70*/  FFMA R9, R24.reuse, R27, R26 ;  /* 0x0000001b18097223 */ /* 0x040fe2000000001a */
[----:B------:R-:W-:Y:S01]  /*0c80*/  FFMA R17, R24, R31, R30 ;  /* 0x0000001f18117223 */ /* 0x000fe2000000001e */
[----:B------:R-:W0:Y:S04]  /*0c90*/  LDS R10, [R36+0xa80] ;  /* 0x000a8000240a7984 */ /* 0x000e280000000800 */
[----:B------:R-:W3:Y:S04]  /*0ca0*/  LDS.128 R24, [R35+0x150] ;  /* 0x0001500023187984 */ /* 0x000ee80000000c00 */
[----:B------:R-:W4:Y:S01]  /*0cb0*/  LDS.128 R28, [R35+0x1d0] ;  /* 0x0001d000231c7984 */ /* 0x000f220000000c00 */
[----:B-1----:R-:W-:-:S03]  /*0cc0*/  FFMA R19, R12, R8, R19 ;  /* 0x000000080c137223 */ /* 0x002fc60000000013 */
[----:B------:R-:W1:Y:S01]  /*0cd0*/  LDS R12, [R36+0xb00] ;  /* 0x000b0000240c7984 */ /* 0x000e620000000800 */
[----:B--2---:R-:W-:-:S04]  /*0ce0*/  FFMA R20, R8, R20, R11 ;  /* 0x0000001408147223 */ /* 0x004fc8000000000b */
[----:B0-----:R-:W-:Y:S02]  /*0cf0*/  FFMA R21, R10, R21, R20 ;  /* 0x000000150a157223 */ /* 0x001fe40000000014 */
[----:B------:R-:W0:Y:S01]  /*0d00*/  LDS R20, [R36+0xb80] ;  /* 0x000b800024147984 */ /* 0x000e220000000800 */
[----:B---3--:R-:W-:Y:S01]  /*0d10*/  FFMA R24, R8, R24, R9 ;  /* 0x0000001808187223 */ /* 0x008fe20000000009 */
[----:B------:R-:W-:Y:S01]  /*0d20*/  FFMA R13, R10, R13, R19 ;  /* 0x0000000d0a0d7223 */ /* 0x000fe20000000013 */
[----:B----4-:R-:W-:Y:S02]  /*0d30*/  FFMA R28, R8, R28, R17 ;  /* 0x0000001c081c7223 */ /* 0x010fe40000000011 */
[C---:B------:R-:W-:Y:S01]  /*0d40*/  FFMA R9, R10.reuse, R25, R24 ;  /* 0x000000190a097223 */ /* 0x040fe20000000018 */
[----:B------:R-:W-:Y:S04]  /*0d50*/  LDS.128 R16, [R35+0x60] ;  /* 0x0000600023107984 */ /* 0x000fe80000000c00 */
[----:B------:R-:W2:Y:S04]  /*0d60*/  LDS R25, [R36+0xc00] ;  /* 0x000c000024197984 */ /* 0x000ea80000000800 */
[----:B------:R-:W3:Y:S01]  /*0d70*/  LDS R24, [R36+0xc80] ;  /* 0x000c800024187984 */ /* 0x000ee20000000800 */
[----:B------:R-:W-:Y:S01]  /*0d80*/  FFMA R29, R10, R29, R28 ;  /* 0x0000001d0a1d7223 */ /* 0x000fe2000000001c */
[----:B-1----:R-:W-:-:S02]  /*0d90*/  FFMA R26, R12, R26, R9 ;  /* 0x0000001a0c1a7223 */ /* 0x002fc40000000009 */
[----:B------:R-:W1:Y:S01]  /*0da0*/  LDS.128 R8, [R35+0xe0] ;  /* 0x0000e00023087984 */ /* 0x000e620000000c00 */
[C---:B------:R-:W-:Y:S01]  /*0db0*/  FFMA R13, R12.reuse, R14, R13 ;  /* 0x0000000e0c0d7223 */ /* 0x040fe2000000000d */
[C---:B------:R-:W-:Y:S01]  /*0dc0*/  FFMA R22, R12.reuse, R22, R21 ;  /* 0x000000160c167223 */ /* 0x040fe20000000015 */
[----:B------:R-:W-:Y:S02]  /*0dd0*/  FFMA R30, R12, R30, R29 ;  /* 0x0000001e0c1e7223 */ /* 0x000fe4000000001d */
[C---:B0-----:R-:W-:Y:S01]  /*0de0*/  FFMA R13, R20.reuse, R15, R13 ;  /* 0x0000000f140d7223 */ /* 0x041fe2000000000d */
[C---:B------:R-:W-:Y:S01]  /*0df0*/  FFMA R27, R20.reuse, R27, R26 ;  /* 0x0000001b141b7223 */ /* 0x040fe2000000001a */
[C---:B------:R-:W-:Y:S01]  /*0e00*/  FFMA R28, R20.reuse, R23, R22 ;  /* 0x00000017141c7223 */ /* 0x040fe20000000016 */
[----:B------:R-:W-:Y:S01]  /*0e10*/  FFMA R26, R20, R31, R30 ;  /* 0x0000001f141a7223 */ /* 0x000fe2000000001e */
[----:B--2---:R-:W-:Y:S02]  /*0e20*/  FFMA R21, R16, R25, R13 ;  /* 0x0000001910157223 */ /* 0x004fe4000000000d */
[----:B------:R-:W0:Y:S02]  /*0e30*/  LDS.128 R12, [R35+0x160] ;  /* 0x00016000230c7984 */ /* 0x000e240000000c00 */
[----:B---3--:R-:W-:-:S02]  /*0e40*/  FFMA R17, R24, R17, R21 ;  /* 0x0000001118117223 */ /* 0x008fc40000000015 */
[----:B------:R-:W2:Y:S04]  /*0e50*/  LDS.128 R20, [R35+0x1e0] ;  /* 0x0001e00023147984 */ /* 0x000ea80000000c00 */
[----:B------:R-:W3:Y:S01]  /*0e60*/  LDS R16, [R36+0xd00] ;  /* 0x000d000024107984 */ /* 0x000ee20000000800 */
[----:B-1----:R-:W-:-:S03]  /*0e70*/  FFMA R29, R25, R8, R28 ;  /* 0x00000008191d7223 */ /* 0x002fc6000000001c */
[----:B------:R-:W1:Y:S01]  /*0e80*/  LDS R8, [R36+0xd80] ;  /* 0x000d800024087984 */ /* 0x000e620000000800 */
[----:B------:R-:W-:-:S03]  /*0e90*/  FFMA R9, R24, R9, R29 ;  /* 0x0000000918097223 */ /* 0x000fc6000000001d */
[----:B------:R-:W-:Y:S01]  /*0ea0*/  LDS.128 R28, [R35+0x70] ;  /* 0x00007000231c7984 */ /* 0x000fe20000000c00 */
[----:B0-----:R-:W-:-:S03]  /*0eb0*/  FFMA R27, R25, R12, R27 ;  /* 0x0000000c191b7223 */ /* 0x001fc6000000001b */
[----:B------:R-:W0:Y:S01]  /*0ec0*/  LDS R12, [R36+0xe00] ;  /* 0x000e0000240c7984 */ /* 0x000e220000000800 */
[----:B--2---:R-:W-:Y:S01]  /*0ed0*/  FFMA R25, R25, R20, R26 ;  /* 0x0000001419197223 */ /* 0x004fe2000000001a */
[----:B------:R-:W-:Y:S01]  /*0ee0*/  FFMA R13, R24, R13, R27 ;  /* 0x0000000d180d7223 */ /* 0x000fe2000000001b */
[----:B---3--:R-:W-:Y:S02]  /*0ef0*/  FFMA R18, R16, R18, R17 ;  /* 0x0000001210127223 */ /* 0x008fe40000000011 */
[----:B------:R-:W-:Y:S01]  /*0f00*/  FFMA R21, R24, R21, R25 ;  /* 0x0000001518157223 */ /* 0x000fe20000000019 */
[C---:B------:R-:W-:Y:S01]  /*0f10*/  FFMA R14, R16.reuse, R14, R13 ;  /* 0x0000000e100e7223 */ /* 0x040fe2000000000d */
[----:B------:R-:W-:Y:S01]  /*0f20*/  FFMA R10, R16, R10, R9 ;  /* 0x0000000a100a7223 */ /* 0x000fe20000000009 */
[----:B-1----:R-:W-:Y:S01]  /*0f30*/  FFMA R13, R8, R19, R18 ;  /* 0x00000013080d7223 */ /* 0x002fe20000000012 */
[----:B------:R-:W-:Y:S01]  /*0f40*/  FFMA R22, R16, R22, R21 ;  /* 0x0000001610167223 */ /* 0x000fe20000000015 */
[----:B------:R-:W-:Y:S04]  /*0f50*/  LDS.128 R24, [R35+0xf0] ;  /* 0x0000f00023187984 */ /* 0x000fe80000000c00 */
[----:B------:R-:W1:Y:S01]  /*0f60*/  LDS.128 R16, [R35+0x170] ;  /* 0x0001700023107984 */ /* 0x000e620000000c00 */
[C---:B------:R-:W-:Y:S01]  /*0f70*/  FFMA R20, R8.reuse, R11, R10 ;  /* 0x0000000b08147223 */ /* 0x040fe2000000000a */
[C---:B------:R-:W-:Y:S01]  /*0f80*/  FFMA R14, R8.reuse, R15, R14 ;  /* 0x0000000f080e7223 */ /* 0x040fe2000000000e */
[----:B------:R-:W-:Y:S01]  /*0f90*/  FFMA R22, R8, R23, R22 ;  /* 0x0000001708167223 */ /* 0x000fe20000000016 */
[----:B------:R-:W-:Y:S04]  /*0fa0*/  LDS R15, [R36+0xf00] ;  /* 0x000f0000240f7984 */ /* 0x000fe80000000800 */
[----:B------:R-:W2:Y:S01]  /*0fb0*/  LDS.128 R8, [R35+0x1f0] ;  /* 0x0001f00023087984 */ /* 0x000ea20000000c00 */
[----:B0-----:R-:W-:-:S03]  /*0fc0*/  FFMA R28, R28, R12, R13 ;  /* 0x0000000c1c1c7223 */ /* 0x001fc6000000000d */
[----:B------:R-:W0:Y:S01]  /*0fd0*/  LDS R13, [R36+0xe80] ;  /* 0x000e8000240d7984 */ /* 0x000e220000000800 */
[----:B-1----:R-:W-:-:S03]  /*0fe0*/  FFMA R16, R12, R16, R14 ;  /* 0x000000100c107223 */ /* 0x002fc6000000000e */
[----:B------:R-:W1:Y:S01]  /*0ff0*/  LDS R14, [R36+0xf80] ;  /* 0x000f8000240e7984 */ /* 0x000e620000000800 */
[----:B------:R-:W-:Y:S01]  /*1000*/  UIADD3 UR4, UPT, UPT, UR4, 0x20, URZ ;  /* 0x0000002004047890 */ /* 0x000fe2000fffe0ff */
[----:B------:R-:W-:-:S04]  /*1010*/  IADD3 R42, P0, PT, R42, 0x80, RZ ;  /* 0x000000802a2a7810 */ /* 0x000fc80007f1e0ff */
[----:B------:R-:W-:Y:S02]  /*1020*/  IADD3.X R43, PT, PT, RZ, R43, RZ, P0, !PT ;  /* 0x0000002bff2b7210 */ /* 0x000fe400007fe4ff */
[----:B------:R-:W-:Y:S01]  /*1030*/  ISETP.LE.AND P0, PT, R0, UR4, PT ;  /* 0x0000000400007c0c */ /* 0x000fe2000bf03270 */
[C---:B------:R-:W-:Y:S01]  /*1040*/  FFMA R20, R12.reuse, R24, R20 ;  /* 0x000000180c147223 */ /* 0x040fe20000000014 */
[----:B--2---:R-:W-:Y:S01]  /*1050*/  FFMA R8, R12, R8, R22 ;  /* 0x000000080c087223 */ /* 0x004fe20000000016 */
[----:B------:R-:W-:-:S05]  /*1060*/  SHF.L.U32 R21, R2, 0x5, RZ ;  /* 0x0000000502157819 */ /* 0x000fca00000006ff */
[----:B------:R-:W-:-:S04]  /*1070*/  IMAD.WIDE R44, R21, 0x4, R44 ;  /* 0x00000004152c7825 */ /* 0x000fc800078e022c */
[C---:B0-----:R-:W-:Y:S01]  /*1080*/  FFMA R28, R13.reuse, R29, R28 ;  /* 0x0000001d0d1c7223 */ /* 0x041fe2000000001c */
[C---:B------:R-:W-:Y:S01]  /*1090*/  FFMA R25, R13.reuse, R25, R20 ;  /* 0x000000190d197223 */ /* 0x040fe20000000014 */
[C---:B------:R-:W-:Y:S01]  /*10a0*/  FFMA R17, R13.reuse, R17, R16 ;  /* 0x000000110d117223 */ /* 0x040fe20000000010 */
[----:B------:R-:W-:Y:S01]  /*10b0*/  FFMA R9, R13, R9, R8 ;  /* 0x000000090d097223 */ /* 0x000fe20000000008 */
[C---:B------:R-:W-:Y:S01]  /*10c0*/  FFMA R21, R15.reuse, R30, R28 ;  /* 0x0000001e0f157223 */ /* 0x040fe2000000001c */
[C---:B------:R-:W-:Y:S01]  /*10d0*/  FFMA R26, R15.reuse, R26, R25 ;  /* 0x0000001a0f1a7223 */ /* 0x040fe20000000019 */
[C---:B------:R-:W-:Y:S01]  /*10e0*/  FFMA R18, R15.reuse, R18, R17 ;  /* 0x000000120f127223 */ /* 0x040fe20000000011 */
[----:B------:R-:W-:Y:S01]  /*10f0*/  FFMA R10, R15, R10, R9 ;  /* 0x0000000a0f0a7223 */ /* 0x000fe20000000009 */
[C---:B-1----:R-:W-:Y:S01]  /*1100*/  FFMA R31, R14.reuse, R31, R21 ;  /* 0x0000001f0e1f7223 */ /* 0x042fe20000000015 */
[C---:B------:R-:W-:Y:S01]  /*1110*/  FFMA R9, R14.reuse, R27, R26 ;  /* 0x0000001b0e097223 */ /* 0x040fe2000000001a */
[C---:B------:R-:W-:Y:S01]  /*1120*/  FFMA R8, R14.reuse, R19, R18 ;  /* 0x000000130e087223 */ /* 0x040fe20000000012 */
[----:B------:R-:W-:Y:S01]  /*1130*/  FFMA R11, R14, R11, R10 ;  /* 0x0000000b0e0b7223 */ /* 0x000fe2000000000a */
[----:B------:R-:W-:Y:S06]  /*1140*/  @!P0 BRA `(.L_x_2) ;  /* 0xfffffff000608947 */ /* 0x000fec000383ffff */
.L_x_1:
[----:B------:R-:W0:Y:S01]  /*1150*/  LDC.64 R2, c[0x0][0x3a8] ;  /* 0x0000ea00ff027b82 */ /* 0x000e220000000a00 */
[----:B------:R-:W1:Y:S01]  /*1160*/  LDCU UR6, c[0x0][0x384] ;  /* 0x00007080ff0677ac */ /* 0x000e620008000800 */
[----:B------:R-:W2:Y:S01]  /*1170*/  LDCU UR4, c[0x0][0x390] ;  /* 0x00007200ff0477ac */ /* 0x000ea20008000800 */
[----:B------:R-:W3:Y:S01]  /*1180*/  LDCU UR5, c[0x0][0x38c] ;  /* 0x00007180ff0577ac */ /* 0x000ee20008000800 */
[----:B-1----:R-:W-:-:S04]  /*1190*/  IMAD R41, R41, UR6, R40 ;  /* 0x0000000629297c24 */ /* 0x002fc8000f8e0228 */
[C---:B0-----:R-:W-:Y:S01]  /*11a0*/  IMAD.WIDE.U32 R4, R41.reuse, 0x4, R2 ;  /* 0x0000000429047825 */ /* 0x041fe200078e0002 */
[----:B------:R-:W-:Y:S06]  /*11b0*/  BAR.SYNC.DEFER_BLOCKING 0x0 ;  /* 0x0000000000007b1d */ /* 0x000fec0000010000 */
[----:B------:R-:W2:Y:S01]  /*11c0*/  LDG.E R0, desc[UR8][R4.64] ;  /* 0x0000000804007981 */ /* 0x000ea2000c1e1900 */
[----:B------:R-:W-:-:S05]  /*11d0*/  IADD3 R41, PT, PT, R41, UR6, RZ ;  /* 0x0000000629297c10 */ /* 0x000fca000fffe0ff */
[----:B------:R-:W-:-:S04]  /*11e0*/  IMAD.WIDE.U32 R6, R41, 0x4, R2 ;  /* 0x0000000429067825 */ /* 0x000fc800078e0002 */
[----:B--2---:R-:W-:-:S04]  /*11f0*/  FMUL R0, R0, UR4 ;  /* 0x0000000400007c20 */ /* 0x004fc80008400000 */
[----:B---3--:R-:W-:-:S05]  /*1200*/  FFMA R31, R31, UR5, R0 ;  /* 0x000000051f1f7c23 */ /* 0x008fca0008000000 */
[----:B------:R-:W-:Y:S04]  /*1210*/  STG.E desc[UR8][R4.64], R31 ;  /* 0x0000001f04007986 */ /* 0x000fe8000c101908 */
[----:B------:R-:W2:Y:S01]  /*1220*/  LDG.E R0, desc[UR8][R6.64] ;  /* 0x0000000806007981 */ /* 0x000ea2000c1e1900 */
[----:B------:R-:W-:-:S05]  /*1230*/  IADD3 R41, PT, PT, R41, UR6, RZ ;  /* 0x0000000629297c10 */ /* 0x000fca000fffe0ff */
[----:B------:R-:W-:-:S04]  /*1240*/  IMAD.WIDE.U32 R12, R41, 0x4, R2 ;  /* 0x00000004290c7825 */ /* 0x000fc800078e0002 */
[----:B--2---:R-:W-:-:S04]  /*1250*/  FMUL R0, R0, UR4 ;  /* 0x0000000400007c20 */ /* 0x004fc80008400000 */
[----:B------:R-:W-:-:S05]  /*1260*/  FFMA R9, R9, UR5, R0 ;  /* 0x0000000509097c23 */ /* 0x000fca0008000000 */
[----:B------:R-:W-:Y:S04]  /*1270*/  STG.E desc[UR8][R6.64], R9 ;  /* 0x0000000906007986 */ /* 0x000fe8000c101908 */
[----:B------:R-:W2:Y:S01]  /*1280*/  LDG.E R0, desc[UR8][R12.64] ;  /* 0x000000080c007981 */ /* 0x000ea2000c1e1900 */
[----:B------:R-:W-:-:S05]  /*1290*/  IADD3 R41, PT, PT, R41, UR6, RZ ;  /* 0x0000000629297c10 */ /* 0x000fca000fffe0ff */
[----:B------:R-:W-:-:S04]  /*12a0*/  IMAD.WIDE.U32 R2, R41, 0x4, R2 ;  /* 0x0000000429027825 */ /* 0x000fc800078e0002 */
[----:B--2---:R-:W-:-:S04]  /*12b0*/  FMUL R15, R0, UR4 ;  /* 0x00000004000f7c20 */ /* 0x004fc80008400000 */
[----:B------:R-:W-:-:S05]  /*12c0*/  FFMA R15, R8, UR5, R15 ;  /* 0x00000005080f7c23 */ /* 0x000fca000800000f */
[----:B------:R-:W-:Y:S04]  /*12d0*/  STG.E desc[UR8][R12.64], R15 ;  /* 0x0000000f0c007986 */ /* 0x000fe8000c101908 */
[----:B------:R-:W2:Y:S02]  /*12e0*/  LDG.E R0, desc[UR8][R2.64] ;  /* 0x0000000802007981 */ /* 0x000ea4000c1e1900 */
[----:B--2---:R-:W-:-:S04]  /*12f0*/  FMUL R0, R0, UR4 ;  /* 0x0000000400007c20 */ /* 0x004fc80008400000 */
[----:B------:R-:W-:-:S05]  /*1300*/  FFMA R11, R11, UR5, R0 ;  /* 0x000000050b0b7c23 */ /* 0x000fca0008000000 */
[----:B------:R-:W-:Y:S01]  /*1310*/  STG.E desc[UR8][R2.64], R11 ;  /* 0x0000000b02007986 */ /* 0x000fe2000c101908 */
[----:B------:R-:W-:Y:S05]  /*1320*/  EXIT ;  /* 0x000000000000794d */ /* 0x000fea0003800000 */
.L_x_3:
        /* <DEDUP_REMOVED lines=13> */
.L_x_21:


//--------------------- .text._Z19checkEqualityKernelPfS_Pbi --------------------------
	.section	.text._Z19checkEqualityKernelPfS_Pbi,"ax",@progbits
	.align	128
        .global         _Z19checkEqualityKernelPfS_Pbi
        .type           _Z19checkEqualityKernelPfS_Pbi,@function
        .size           _Z19checkEqualityKernelPfS_Pbi,(.L_x_22 - _Z19checkEqualityKernelPfS_Pbi)
        .other          _Z19checkEqualityKernelPfS_Pbi,@"STO_CUDA_ENTRY STV_DEFAULT"
_Z19checkEqualityKernelPfS_Pbi:
.text._Z19checkEqualityKernelPfS_Pbi:
[----:B------:R-:W-:Y:S01]  /*0000*/  LDC R1, c[0x0][0x37c] ;  /* 0x0000df00ff017b82 */ /* 0x000fe20000000800 */
[----:B------:R-:W0:Y:S07]  /*0010*/  S2R R0, SR_TID.X ;  /* 0x0000000000007919 */ /* 0x000e2e0000002100 */
[----:B------:R-:W0:Y:S01]  /*0020*/  S2UR UR4, SR_CTAID.X ;  /* 0x00000000000479c3 */ /* 0x000e220000002500 */
[----:B------:R-:W1:Y:S07]  /*0030*/  LDCU UR5, c[0x0][0x398] ;  /* 0x00007300ff0577ac */ /* 0x000e6e0008000800 */
[----:B------:R-:W0:Y:S02]  /*0040*/  LDC R9, c[0x0][0x360] ;  /* 0x0000d800ff097b82 */ /* 0x000e240000000800 */
[----:B0-----:R-:W-:-:S05]  /*0050*/  IMAD R9, R9, UR4, R0 ;  /* 0x0000000409097c24 */ /* 0x001fca000f8e0200 */
[----:B-1----:R-:W-:-:S13]  /*0060*/  ISETP.GE.AND P0, PT, R9, UR5, PT ;  /* 0x0000000509007c0c */ /* 0x002fda000bf06270 */
[----:B------:R-:W-:Y:S05]  /*0070*/  @P0 EXIT ;  /* 0x000000000000094d */ /* 0x000fea0003800000 */
[----:B------:R-:W0:Y:S01]  /*0080*/  LDC.64 R2, c[0x0][0x380] ;  /* 0x0000e000ff027b82 */ /* 0x000e220000000a00 */
[----:B------:R-:W1:Y:S01]  /*0090*/  LDCU.64 UR4, c[0x0][0x358] ;  /* 0x00006b00ff0477ac */ /* 0x000e620008000a00 */
[----:B------:R-:W2:Y:S06]  /*00a0*/  LDCU.64 UR8, c[0x0][0x390] ;  /* 0x00007200ff0877ac */ /* 0x000eac0008000a00 */
[----:B------:R-:W3:Y:S01]  /*00b0*/  LDC.64 R4, c[0x0][0x388] ;  /* 0x0000e200ff047b82 */ /* 0x000ee20000000a00 */
[----:B0-----:R-:W-:-:S06]  /*00c0*/  IMAD.WIDE R2, R9, 0x4, R2 ;  /* 0x0000000409027825 */ /* 0x001fcc00078e0202 */
[----:B-1----:R-:W4:Y:S01]  /*00d0*/  LDG.E R2, desc[UR4][R2.64] ;  /* 0x0000000402027981 */ /* 0x002f22000c1e1900 */
[----:B---3--:R-:W-:-:S06]  /*00e0*/  IMAD.WIDE R4, R9, 0x4, R4 ;  /* 0x0000000409047825 */ /* 0x008fcc00078e0204 */
[----:B------:R-:W4:Y:S01]  /*00f0*/  LDG.E R5, desc[UR4][R4.64] ;  /* 0x0000000404057981 */ /* 0x000f22000c1e1900 */
[----:B------:R-:W-:Y:S01]  /*0100*/  UMOV UR6, 0x47ae147b ;  /* 0x47ae147b00067882 */ /* 0x000fe20000000000 */
[----:B------:R-:W-:Y:S01]  /*0110*/  UMOV UR7, 0x3f847ae1 ;  /* 0x3f847ae100077882 */ /* 0x000fe20000000000 */
[----:B----4-:R-:W-:-:S04]  /*0120*/  FADD R0, R2, -R5 ;  /* 0x8000000502007221 */ /* 0x010fc80000000000 */
[----:B------:R-:W0:Y:S02]  /*0130*/  F2F.F64.F32 R6, |R0| ;  /* 0x4000000000067310 */ /* 0x000e240000201800 */
[----:B0-----:R-:W-:Y:S01]  /*0140*/  DSETP.GEU.AND P0, PT, R6, UR6, PT ;  /* 0x0000000606007e2a */ /* 0x001fe2000bf0e000 */
[----:B--2---:R-:W-:-:S04]  /*0150*/  IADD3 R6, P1, PT, R9, UR8, RZ ;  /* 0x0000000809067c10 */ /* 0x004fc8000ff3e0ff */
[----:B------:R-:W-:Y:S02]  /*0160*/  LEA.HI.X.SX32 R7, R9, UR9, 0x1, P1 ;  /* 0x0000000909077c11 */ /* 0x000fe400088f0eff */
[----:B------:R-:W-:-:S05]  /*0170*/  SEL R9, RZ, 0x1, P0 ;  /* 0x00000001ff097807 */ /* 0x000fca0000000000 */
[----:B------:R-:W-:Y:S01]  /*0180*/  STG.E.U8 desc[UR4][R6.64], R9 ;  /* 0x0000000906007986 */ /* 0x000fe2000c101104 */
[----:B------:R-:W-:Y:S05]  /*0190*/  EXIT ;  /* 0x000000000000794d */ /* 0x000fea0003800000 */
.L_x_4:
        /* <DEDUP_REMOVED lines=14> */
.L_x_22:


//--------------------- .text._Z14cuConstArrInitPfii --------------------------
	.section	.text._Z14cuConstArrInitPfii,"ax",@progbits
	.align	128
        .global         _Z14cuConstArrInitPfii
        .type           _Z14cuConstArrInitPfii,@function
        .size           _Z14cuConstArrInitPfii,(.L_x_23 - _Z14cuConstArrInitPfii)
        .other          _Z14cuConstArrInitPfii,@"STO_CUDA_ENTRY STV_DEFAULT"
_Z14cuConstArrInitPfii:
.text._Z14cuConstArrInitPfii:
        /* <DEDUP_REMOVED lines=9> */
[----:B------:R-:W1:Y:S01]  /*0090*/  LDCU UR6, c[0x0][0x38c] ;  /* 0x00007180ff0677ac */ /* 0x000e620008000800 */
[----:B------:R-:W2:Y:S01]  /*00a0*/  LDCU.64 UR4, c[0x0][0x358] ;  /* 0x00006b00ff0477ac */ /* 0x000ea20008000a00 */
[----:B0-----:R-:W-:Y:S01]  /*00b0*/  IMAD.WIDE R2, R5, 0x4, R2 ;  /* 0x0000000405027825 */ /* 0x001fe200078e0202 */
[----:B-1----:R-:W-:-:S05]  /*00c0*/  I2FP.F32.S32 R5, UR6 ;  /* 0x0000000600057c45 */ /* 0x002fca0008201400 */
[----:B--2---:R-:W-:Y:S01]  /*00d0*/  STG.E desc[UR4][R2.64], R5 ;  /* 0x0000000502007986 */ /* 0x004fe2000c101904 */
[----:B------:R-:W-:Y:S05]  /*00e0*/  EXIT ;  /* 0x000000000000794d */ /* 0x000fea0003800000 */
.L_x_5:
        /* <DEDUP_REMOVED lines=9> */
.L_x_23:


//--------------------- .text._Z13cuRandArrInitPfiii --------------------------
	.section	.text._Z13cuRandArrInitPfiii,"ax",@progbits
	.align	128
        .global         _Z13cuRandArrInitPfiii
        .type           _Z13cuRandArrInitPfiii,@function
        .size           _Z13cuRandArrInitPfiii,(.L_x_24 - _Z13cuRandArrInitPfiii)
        .other          _Z13cuRandArrInitPfiii,@"STO_CUDA_ENTRY STV_DEFAULT"
_Z13cuRandArrInitPfiii:
.text._Z13cuRandArrInitPfiii:
[----:B------:R-:W0:Y:S01]  /*0000*/  LDC R1, c[0x0][0x37c] ;  /* 0x0000df00ff017b82 */ /* 0x000e220000000800 */
[----:B------:R-:W1:Y:S07]  /*0010*/  S2R R3, SR_TID.X ;  /* 0x0000000000037919 */ /* 0x000e6e0000002100 */
[----:B------:R-:W1:Y:S01]  /*0020*/  S2UR UR4, SR_CTAID.X ;  /* 0x00000000000479c3 */ /* 0x000e620000002500 */
[----:B------:R-:W2:Y:S01]  /*0030*/  LDCU UR5, c[0x0][0x390] ;  /* 0x00007200ff0577ac */ /* 0x000ea20008000800 */
[----:B0-----:R-:W-:-:S06]  /*0040*/  VIADD R1, R1, 0xffffffd0 ;  /* 0xffffffd001017836 */ /* 0x001fcc0000000000 */
[----:B------:R-:W1:Y:S02]  /*0050*/  LDC R10, c[0x0][0x360] ;  /* 0x0000d800ff0a7b82 */ /* 0x000e640000000800 */
[----:B-1----:R-:W-:-:S05]  /*0060*/  IMAD R10, R10, UR4, R3 ;  /* 0x000000040a0a7c24 */ /* 0x002fca000f8e0203 */
[----:B--2---:R-:W-:-:S13]  /*0070*/  ISETP.GE.AND P0, PT, R10, UR5, PT ;  /* 0x000000050a007c0c */ /* 0x004fda000bf06270 */
[----:B------:R-:W-:Y:S05]  /*0080*/  @P0 EXIT ;  /* 0x000000000000094d */ /* 0x000fea0003800000 */
[----:B------:R-:W-:-:S06]  /*0090*/  CS2R R2, SR_CLOCKLO ;  /* 0x0000000000027805 */ /* 0x000fcc0000015000 */
[----:B------:R-:W-:Y:S01]  /*00a0*/  LOP3.LUT R0, R3, 0xf7dcefdd, RZ, 0x3c, !PT ;  /* 0xf7dcefdd03007812 */ /* 0x000fe200078e3cff */
[----:B------:R-:W0:Y:S01]  /*00b0*/  LDCU.64 UR6, c[0x0][0x358] ;  /* 0x00006b00ff0677ac */ /* 0x000e220008000a00 */
[----:B------:R-:W-:Y:S01]  /*00c0*/  LOP3.LUT R2, R2, 0xaad26b49, RZ, 0x3c, !PT ;  /* 0xaad26b4902027812 */ /* 0x000fe200078e3cff */
[----:B------:R-:W-:Y:S01]  /*00d0*/  BSSY.RECONVERGENT B0, `(.L_x_6) ;  /* 0x000025d000007945 */ /* 0x000fe20003800200 */
[----:B------:R-:W-:Y:S01]  /*00e0*/  ISETP.NE.AND P0, PT, R10, RZ, PT ;  /* 0x000000ff0a00720c */ /* 0x000fe20003f05270 */
[----:B------:R-:W-:Y:S02]  /*00f0*/  IMAD R0, R0, -0x658354e5, RZ ;  /* 0x9a7cab1b00007824 */ /* 0x000fe400078e02ff */
[----:B------:R-:W-:Y:S02]  /*0100*/  IMAD R3, R2, 0x4182bed5, RZ ;  /* 0x4182bed502037824 */ /* 0x000fe400078e02ff */
[C---:B------:R-:W-:Y:S01]  /*0110*/  VIADD R7, R0.reuse, 0x1f123bb5 ;  /* 0x1f123bb500077836 */ /* 0x040fe20000000000 */
[----:B------:R-:W-:Y:S01]  /*0120*/  LOP3.LUT R4, R0, 0x5491333, RZ, 0x3c, !PT ;  /* 0x0549133300047812 */ /* 0x000fe200078e3cff */
[C---:B------:R-:W-:Y:S01]  /*0130*/  VIADD R5, R3.reuse, 0x583f19 ;  /* 0x00583f1903057836 */ /* 0x040fe20000000000 */
[----:B------:R-:W-:-:S02]  /*0140*/  IADD3 R2, PT, PT, R3, 0x64f0c9, R0 ;  /* 0x0064f0c903027810 */ /* 0x000fc40007ffe000 */
[C---:B------:R-:W-:Y:S01]  /*0150*/  LOP3.LUT R6, R3.reuse, 0x159a55e5, RZ, 0x3c, !PT ;  /* 0x159a55e503067812 */ /* 0x040fe200078e3cff */
[----:B------:R-:W-:Y:S01]  /*0160*/  VIADD R3, R3, 0x75bcd15 ;  /* 0x075bcd1503037836 */ /* 0x000fe20000000000 */
[----:B------:R1:W-:Y:S01]  /*0170*/  STL.64 [R1+0x10], R4 ;  /* 0x0000100401007387 */ /* 0x0003e20000100a00 */
[----:B------:R-:W-:-:S03]  /*0180*/  SHF.R.S32.HI R0, RZ, 0x1f, R10 ;  /* 0x0000001fff007819 */ /* 0x000fc6000001140a */
[----:B------:R1:W-:Y:S04]  /*0190*/  STL.64 [R1+0x8], R6 ;  /* 0x0000080601007387 */ /* 0x0003e80000100a00 */
[----:B------:R1:W-:Y:S01]  /*01a0*/  STL.64 [R1], R2 ;  /* 0x0000000201007387 */ /* 0x0003e20000100a00 */
[----:B0-----:R-:W-:Y:S05]  /*01b0*/  @!P0 BRA `(.L_x_7) ;  /* 0x0000002400388947 */ /* 0x001fea0003800000 */
[----:B------:R-:W-:Y:S02]  /*01c0*/  IMAD.MOV.U32 R14, RZ, RZ, R0 ;  /* 0x000000ffff0e7224 */ /* 0x000fe400078e0000 */
[----:B------:R-:W-:Y:S02]  /*01d0*/  IMAD.MOV.U32 R12, RZ, RZ, RZ ;  /* 0x000000ffff0c7224 */ /* 0x000fe400078e00ff */
[----:B------:R-:W-:-:S07]  /*01e0*/  IMAD.MOV.U32 R11, RZ, RZ, R10 ;  /* 0x000000ffff0b7224 */ /* 0x000fce00078e000a */
.L_x_16:
[----:B------:R-:W-:Y:S01]  /*01f0*/  LOP3.LUT R0, R11, 0x3, RZ, 0xc0, !PT ;  /* 0x000000030b007812 */ /* 0x000fe200078ec0ff */
[----:B------:R-:W-:Y:S03]  /*0200*/  BSSY.RECONVERGENT B1, `(.L_x_8) ;  /* 0x0000243000017945 */ /* 0x000fe60003800200 */
[----:B------:R-:W-:-:S04]  /*0210*/  ISETP.NE.U32.AND P0, PT, R0, RZ, PT ;  /* 0x000000ff0000720c */ /* 0x000fc80003f05070 */
[----:B------:R-:W-:-:S13]  /*0220*/  ISETP.NE.AND.EX P0, PT, RZ, RZ, PT, P0 ;  /* 0x000000ffff00720c */ /* 0x000fda0003f05300 */
[----:B0-----:R-:W-:Y:S05]  /*0230*/  @!P0 BRA `(.L_x_9) ;  /* 0x0000002000fc8947 */ /* 0x001fea0003800000 */
[----:B------:R-:W0:Y:S01]  /*0240*/  LDC.64 R8, c[0x4][RZ] ;  /* 0x01000000ff087b82 */ /* 0x000e220000000a00 */
[----:B------:R-:W-:Y:S01]  /*0250*/  IMAD.MOV.U32 R0, RZ, RZ, RZ ;  /* 0x000000ffff007224 */ /* 0x000fe200078e00ff */
[----:B-1----:R-:W-:Y:S02]  /*0260*/  CS2R R4, SRZ ;  /* 0x0000000000047805 */ /* 0x002fe4000001ff00 */
[----:B------:R-:W-:Y:S01]  /*0270*/  CS2R R6, SRZ ;  /* 0x0000000000067805 */ /* 0x000fe2000001ff00 */
[----:B------:R-:W-:Y:S02]  /*0280*/  IMAD.MOV.U32 R3, RZ, RZ, RZ ;  /* 0x000000ffff037224 */ /* 0x000fe400078e00ff */
[----:B0-----:R-:W-:-:S07]  /*0290*/  IMAD.WIDE.U32 R8, R12, 0xc80, R8 ;  /* 0x00000c800c087825 */ /* 0x001fce00078e0008 */
.L_x_11:
[----:B------:R-:W-:-:S06]  /*02a0*/  IMAD R13, R0, 0x4, R1 ;  /* 0x00000004000d7824 */ /* 0x000fcc00078e0201 */
[----:B------:R-:W5:Y:S01]  /*02b0*/  LDL R13, [R13+0x4] ;  /* 0x000004000d0d7983 */ /* 0x000f620000100800 */
[----:B------:R-:W-:-:S05]  /*02c0*/  UMOV UR4, URZ ;  /* 0x000000ff00047c82 */ /* 0x000fca0008000000 */
.L_x_10:
[----:B-----5:R-:W-:Y:S01]  /*02d0*/  SHF.R.U32.HI R21, RZ, UR4, R13 ;  /* 0x00000004ff157c19 */ /* 0x020fe2000801160d */
[----:B------:R-:W-:-:S03]  /*02e0*/  IMAD.SHL.U32 R15, R0, 0x20, RZ ;  /* 0x00000020000f7824 */ /* 0x000fc600078e00ff */
[----:B------:R-:W-:Y:S01]  /*02f0*/  LOP3.LUT R16, R21, 0x1, RZ, 0xc0, !PT ;  /* 0x0000000115107812 */ /* 0x000fe200078ec0ff */
[----:B------:R-:W-:-:S03]  /*0300*/  VIADD R15, R15, UR4 ;  /* 0x000000040f0f7c36 */ /* 0x000fc60008000000 */
[----:B------:R-:W-:Y:S01]  /*0310*/  ISETP.NE.U32.AND P0, PT, R16, 0x1, PT ;  /* 0x000000011000780c */ /* 0x000fe20003f05070 */
[----:B------:R-:W-:-:S03]  /*0320*/  IMAD R15, R15, 0x5, RZ ;  /* 0x000000050f0f7824 */ /* 0x000fc600078e02ff */
[----:B------:R-:W-:Y:S01]  /*0330*/  R2P PR, R21, 0x7e ;  /* 0x0000007e15007804 */ /* 0x000fe20000000000 */
[----:B------:R-:W-:-:S08]  /*0340*/  IMAD.WIDE.U32 R16, R15, 0x4, R8 ;  /* 0x000000040f107825 */ /* 0x000fd000078e0008 */
[----:B------:R-:W2:Y:S04]  /*0350*/  @!P0 LDG.E R20, desc[UR6][R16.64+0x10] ;  /* 0x0000100610148981 */ /* 0x000ea8000c1e1900 */
[----:B------:R-:W3:Y:S04]  /*0360*/  @P1 LDG.E R22, desc[UR6][R16.64+0x24] ;  /* 0x0000240610161981 */ /* 0x000ee8000c1e1900 */
[----:B------:R-:W4:Y:S04]  /*0370*/  @P2 LDG.E R24, desc[UR6][R16.64+0x38] ;  /* 0x0000380610182981 */ /* 0x000f28000c1e1900 */
[----:B------:R-:W4:Y:S04]  /*0380*/  @P3 LDG.E R26, desc[UR6][R16.64+0x4c] ;  /* 0x00004c06101a3981 */ /* 0x000f28000c1e1900 */
[----:B------:R-:W4:Y:S04]  /*0390*/  @P4 LDG.E R28, desc[UR6][R16.64+0x60] ;  /* 0x00006006101c4981 */ /* 0x000f28000c1e1900 */
[----:B------:R-:W4:Y:S04]  /*03a0*/  @!P0 LDG.E R18, desc[UR6][R16.64] ;  /* 0x0000000610128981 */ /* 0x000f28000c1e1900 */
[----:B------:R-:W4:Y:S04]  /*03b0*/  @!P0 LDG.E R15, desc[UR6][R16.64+0x4] ;  /* 0x00000406100f8981 */ /* 0x000f28000c1e1900 */
[----:B------:R-:W4:Y:S04]  /*03c0*/  @P5 LDG.E R19, desc[UR6][R16.64+0x74] ;  /* 0x0000740610135981 */ /* 0x000f28000c1e1900 */
[----:B------:R-:W4:Y:S04]  /*03d0*/  @P1 LDG.E R23, desc[UR6][R16.64+0x20] ;  /* 0x0000200610171981 */ /* 0x000f28000c1e1900 */
[----:B------:R-:W4:Y:S01]  /*03e0*/  @P3 LDG.E R25, desc[UR6][R16.64+0x48] ;  /* 0x0000480610193981 */ /* 0x000f22000c1e1900 */
[----:B--2---:R-:W-:-:S03]  /*03f0*/  @!P0 LOP3.LUT R5, R5, R20, RZ, 0x3c, !PT ;  /* 0x0000001405058212 */ /* 0x004fc600078e3cff */
[----:B------:R-:W2:Y:S01]  /*0400*/  @P1 LDG.E R20, desc[UR6][R16.64+0x14] ;  /* 0x0000140610141981 */ /* 0x000ea2000c1e1900 */
[----:B---3--:R-:W-:-:S03]  /*0410*/  @P1 LOP3.LUT R5, R5, R22, RZ, 0x3c, !PT ;  /* 0x0000001605051212 */ /* 0x008fc600078e3cff */
[----:B------:R-:W3:Y:S01]  /*0420*/  @P1 LDG.E R22, desc[UR6][R16.64+0x1c] ;  /* 0x00001c0610161981 */ /* 0x000ee2000c1e1900 */
[----:B----4-:R-:W-:-:S03]  /*0430*/  @P2 LOP3.LUT R5, R5, R24, RZ, 0x3c, !PT ;  /* 0x0000001805052212 */ /* 0x010fc600078e3cff */
[----:B------:R-:W4:Y:S01]  /*0440*/  @P2 LDG.E R24, desc[UR6][R16.64+0x28] ;  /* 0x0000280610182981 */ /* 0x000f22000c1e1900 */
[----:B------:R-:W-:-:S03]  /*0450*/  @P3 LOP3.LUT R5, R5, R26, RZ, 0x3c, !PT ;  /* 0x0000001a05053212 */ /* 0x000fc600078e3cff */
[----:B------:R-:W3:Y:S01]  /*0460*/  @P6 LDG.E R26, desc[UR6][R16.64+0x88] ;  /* 0x00008806101a6981 */ /* 0x000ee2000c1e1900 */
[----:B------:R-:W-:Y:S02]  /*0470*/  @P4 LOP3.LUT R5, R5, R28, RZ, 0x3c, !PT ;  /* 0x0000001c05054212 */ /* 0x000fe400078e3cff */
[----:B------:R-:W-:Y:S02]  /*0480*/  @!P0 LOP3.LUT R3, R3, R18, RZ, 0x3c, !PT ;  /* 0x0000001203038212 */ /* 0x000fe400078e3cff */
[----:B------:R-:W3:Y:S01]  /*0490*/  @!P0 LDG.E R18, desc[UR6][R16.64+0x8] ;  /* 0x0000080610128981 */ /* 0x000ee2000c1e1900 */
[----:B------:R-:W-:-:S03]  /*04a0*/  @!P0 LOP3.LUT R6, R6, R15, RZ, 0x3c, !PT ;  /* 0x0000000f06068212 */ /* 0x000fc600078e3cff */
[----:B------:R-:W3:Y:S01]  /*04b0*/  @!P0 LDG.E R15, desc[UR6][R16.64+0xc] ;  /* 0x00000c06100f8981 */ /* 0x000ee2000c1e1900 */
[----:B------:R-:W-:-:S03]  /*04c0*/  @P5 LOP3.LUT R5, R5, R19, RZ, 0x3c, !PT ;  /* 0x0000001305055212 */ /* 0x000fc600078e3cff */
[----:B------:R-:W3:Y:S01]  /*04d0*/  @P1 LDG.E R19, desc[UR6][R16.64+0x18] ;  /* 0x0000180610131981 */ /* 0x000ee2000c1e1900 */
[----:B--2---:R-:W-:-:S03]  /*04e0*/  @P1 LOP3.LUT R3, R3, R20, RZ, 0x3c, !PT ;  /* 0x0000001403031212 */ /* 0x004fc600078e3cff */
[----:B------:R-:W2:Y:S01]  /*04f0*/  @P3 LDG.E R20, desc[UR6][R16.64+0x3c] ;  /* 0x00003c0610143981 */ /* 0x000ea2000c1e1900 */
[----:B----4-:R-:W-:-:S03]  /*0500*/  @P2 LOP3.LUT R3, R3, R24, RZ, 0x3c, !PT ;  /* 0x0000001803032212 */ /* 0x010fc600078e3cff */
[----:B------:R-:W4:Y:S01]  /*0510*/  @P4 LDG.E R24, desc[UR6][R16.64+0x50] ;  /* 0x0000500610184981 */ /* 0x000f22000c1e1900 */
[----:B---3--:R-:W-:-:S03]  /*0520*/  @!P0 LOP3.LUT R7, R7, R18, RZ, 0x3c, !PT ;  /* 0x0000001207078212 */ /* 0x008fc600078e3cff */
[----:B------:R-:W3:Y:S01]  /*0530*/  @P2 LDG.E R18, desc[UR6][R16.64+0x30] ;  /* 0x0000300610122981 */ /* 0x000ee2000c1e1900 */
[----:B------:R-:W-:-:S03]  /*0540*/  @!P0 LOP3.LUT R4, R4, R15, RZ, 0x3c, !PT ;  /* 0x0000000f04048212 */ /* 0x000fc600078e3cff */
[----:B------:R-:W3:Y:S01]  /*0550*/  @P2 LDG.E R15, desc[UR6][R16.64+0x2c] ;  /* 0x00002c06100f2981 */ /* 0x000ee2000c1e1900 */
[----:B------:R-:W-:-:S03]  /*0560*/  @P1 LOP3.LUT R6, R6, R19, RZ, 0x3c, !PT ;  /* 0x0000001306061212 */ /* 0x000fc600078e3cff */
[----:B------:R-:W3:Y:S01]  /*0570*/  @P2 LDG.E R19, desc[UR6][R16.64+0x34] ;  /* 0x0000340610132981 */ /* 0x000ee2000c1e1900 */
[----:B------:R-:W-:Y:S02]  /*0580*/  @P1 LOP3.LUT R7, R7, R22, RZ, 0x3c, !PT ;  /* 0x0000001607071212 */ /* 0x000fe400078e3cff */
[----:B------:R-:W-:Y:S01]  /*0590*/  @P1 LOP3.LUT R4, R4, R23, RZ, 0x3c, !PT ;  /* 0x0000001704041212 */ /* 0x000fe200078e3cff */
[----:B------:R-:W3:Y:S04]  /*05a0*/  @P3 LDG.E R22, desc[UR6][R16.64+0x44] ;  /* 0x0000440610163981 */ /* 0x000ee8000c1e1900 */
[----:B------:R-:W3:Y:S01]  /*05b0*/  @P3 LDG.E R23, desc[UR6][R16.64+0x40] ;  /* 0x0000400610173981 */ /* 0x000ee2000c1e1900 */
[----:B--2---:R-:W-:-:S03]  /*05c0*/  @P3 LOP3.LUT R3, R3, R20, RZ, 0x3c, !PT ;  /* 0x0000001403033212 */ /* 0x004fc600078e3cff */
[----:B------:R-:W2:Y:S01]  /*05d0*/  @P5 LDG.E R20, desc[UR6][R16.64+0x64] ;  /* 0x0000640610145981 */ /* 0x000ea2000c1e1900 */
[----:B----4-:R-:W-:-:S03]  /*05e0*/  @P4 LOP3.LUT R3, R3, R24, RZ, 0x3c, !PT ;  /* 0x0000001803034212 */ /* 0x010fc600078e3cff */
[----:B------:R-:W4:Y:S01]  /*05f0*/  @P6 LDG.E R24, desc[UR6][R16.64+0x78] ;  /* 0x0000780610186981 */ /* 0x000f22000c1e1900 */
[----:B---3--:R-:W-:-:S03]  /*0600*/  @P2 LOP3.LUT R7, R7, R18, RZ, 0x3c, !PT ;  /* 0x0000001207072212 */ /* 0x008fc600078e3cff */
[----:B------:R-:W3:Y:S01]  /*0610*/  @P4 LDG.E R18, desc[UR6][R16.64+0x58] ;  /* 0x0000580610124981 */ /* 0x000ee2000c1e1900 */
[----:B------:R-:W-:-:S03]  /*0620*/  @P2 LOP3.LUT R6, R6, R15, RZ, 0x3c, !PT ;  /* 0x0000000f06062212 */ /* 0x000fc600078e3cff */
[----:B------:R-:W3:Y:S01]  /*0630*/  @P4 LDG.E R15, desc[UR6][R16.64+0x54] ;  /* 0x00005406100f4981 */ /* 0x000ee2000c1e1900 */
[----:B------:R-:W-:-:S03]  /*0640*/  @P2 LOP3.LUT R4, R4, R19, RZ, 0x3c, !PT ;  /* 0x0000001304042212 */ /* 0x000fc600078e3cff */
[----:B------:R-:W3:Y:S01]  /*0650*/  @P4 LDG.E R19, desc[UR6][R16.64+0x5c] ;  /* 0x00005c0610134981 */ /* 0x000ee2000c1e1900 */
[----:B------:R-:W-:Y:S02]  /*0660*/  @P3 LOP3.LUT R7, R7, R22, RZ, 0x3c, !PT ;  /* 0x0000001607073212 */ /* 0x000fe400078e3cff */
[----:B------:R-:W-:Y:S01]  /*0670*/  @P3 LOP3.LUT R4, R4, R25, RZ, 0x3c, !PT ;  /* 0x0000001904043212 */ /* 0x000fe200078e3cff */
[----:B------:R-:W3:Y:S01]  /*0680*/  @P5 LDG.E R22, desc[UR6][R16.64+0x6c] ;  /* 0x00006c0610165981 */ /* 0x000ee2000c1e1900 */
[----:B------:R-:W-:-:S03]  /*0690*/  @P3 LOP3.LUT R6, R6, R23, RZ, 0x3c, !PT ;  /* 0x0000001706063212 */ /* 0x000fc600078e3cff */
[----:B------:R-:W3:Y:S04]  /*06a0*/  @P5 LDG.E R23, desc[UR6][R16.64+0x68] ;  /* 0x0000680610175981 */ /* 0x000ee8000c1e1900 */
[----:B------:R-:W3:Y:S01]  /*06b0*/  @P5 LDG.E R25, desc[UR6][R16.64+0x70] ;  /* 0x0000700610195981 */ /* 0x000ee2000c1e1900 */
[----:B------:R-:W-:Y:S02]  /*06c0*/  LOP3.LUT P0, RZ, R21, 0x80, RZ, 0xc0, !PT ;  /* 0x0000008015ff7812 */ /* 0x000fe4000780c0ff */
[----:B--2---:R-:W-:-:S11]  /*06d0*/  @P5 LOP3.LUT R3, R3, R20, RZ, 0x3c, !PT ;  /* 0x0000001403035212 */ /* 0x004fd600078e3cff */
        /* <DEDUP_REMOVED lines=15> */
[----:B------:R-:W-:Y:S02]  /*07d0*/  @P6 LOP3.LUT R5, R5, R26, RZ, 0x3c, !PT ;  /* 0x0000001a05056212 */ /* 0x000fe400078e3cff */
[----:B--2---:R-:W-:Y:S02]  /*07e0*/  @P0 LOP3.LUT R3, R3, R20, RZ, 0x3c, !PT ;  /* 0x0000001403030212 */ /* 0x004fe400078e3cff */
[----:B----4-:R-:W-:Y:S02]  /*07f0*/  @P0 LOP3.LUT R5, R5, R24, RZ, 0x3c, !PT ;  /* 0x0000001805050212 */ /* 0x010fe400078e3cff */
[----:B---3--:R-:W-:Y:S02]  /*0800*/  @P6 LOP3.LUT R7, R7, R18, RZ, 0x3c, !PT ;  /* 0x0000001207076212 */ /* 0x008fe400078e3cff */
[----:B------:R-:W-:Y:S02]  /*0810*/  @P6 LOP3.LUT R6, R6, R15, RZ, 0x3c, !PT ;  /* 0x0000000f06066212 */ /* 0x000fe400078e3cff */
[----:B------:R-:W-:-:S02]  /*0820*/  @P6 LOP3.LUT R4, R4, R19, RZ, 0x3c, !PT ;  /* 0x0000001304046212 */ /* 0x000fc400078e3cff */
[----:B------:R-:W-:Y:S02]  /*0830*/  @P0 LOP3.LUT R7, R7, R22, RZ, 0x3c, !PT ;  /* 0x0000001607070212 */ /* 0x000fe400078e3cff */
[----:B------:R-:W-:Y:S02]  /*0840*/  @P0 LOP3.LUT R6, R6, R23, RZ, 0x3c, !PT ;  /* 0x0000001706060212 */ /* 0x000fe400078e3cff */
[----:B------:R-:W-:Y:S02]  /*0850*/  @P0 LOP3.LUT R4, R4, R25, RZ, 0x3c, !PT ;  /* 0x0000001904040212 */ /* 0x000fe400078e3cff */
[----:B------:R-:W-:-:S13]  /*0860*/  R2P PR, R21.B1, 0x7f ;  /* 0x0000007f15007804 */ /* 0x000fda0000001000 */
[----:B------:R-:W2:Y:S04]  /*0870*/  @P0 LDG.E R18, desc[UR6][R16.64+0xa0] ;  /* 0x0000a00610120981 */ /* 0x000ea8000c1e1900 */
[----:B------:R-:W3:Y:S04]  /*0880*/  @P0 LDG.E R15, desc[UR6][R16.64+0xa4] ;  /* 0x0000a406100f0981 */ /* 0x000ee8000c1e1900 */
[----:B------:R-:W4:Y:S04]  /*0890*/  @P0 LDG.E R20, desc[UR6][R16.64+0xa8] ;  /* 0x0000a80610140981 */ /* 0x000f28000c1e1900 */
[----:B------:R-:W4:Y:S04]  /*08a0*/  @P0 LDG.E R19, desc[UR6][R16.64+0xac] ;  /* 0x0000ac0610130981 */ /* 0x000f28000c1e1900 */
[----:B------:R-:W4:Y:S04]  /*08b0*/  @P0 LDG.E R22, desc[UR6][R16.64+0xb0] ;  /* 0x0000b00610160981 */ /* 0x000f28000c1e1900 */
[----:B------:R-:W4:Y:S04]  /*08c0*/  @P1 LDG.E R24, desc[UR6][R16.64+0xb4] ;  /* 0x0000b40610181981 */ /* 0x000f28000c1e1900 */
[----:B------:R-:W4:Y:S04]  /*08d0*/  @P1 LDG.E R26, desc[UR6][R16.64+0xbc] ;  /* 0x0000bc06101a1981 */ /* 0x000f28000c1e1900 */
[----:B------:R-:W4:Y:S04]  /*08e0*/  @P1 LDG.E R23, desc[UR6][R16.64+0xb8] ;  /* 0x0000b80610171981 */ /* 0x000f28000c1e1900 */
[----:B------:R-:W4:Y:S04]  /*08f0*/  @P1 LDG.E R28, desc[UR6][R16.64+0xc4] ;  /* 0x0000c406101c1981 */ /* 0x000f28000c1e1900 */
[----:B------:R-:W4:Y:S01]  /*0900*/  @P1 LDG.E R25, desc[UR6][R16.64+0xc0] ;  /* 0x0000c00610191981 */ /* 0x000f22000c1e1900 */
[----:B--2---:R-:W-:-:S03]  /*0910*/  @P0 LOP3.LUT R3, R3, R18, RZ, 0x3c, !PT ;  /* 0x0000001203030212 */ /* 0x004fc600078e3cff */
[----:B------:R-:W2:Y:S01]  /*0920*/  @P2 LDG.E R18, desc[UR6][R16.64+0xc8] ;  /* 0x0000c80610122981 */ /* 0x000ea2000c1e1900 */
[----:B---3--:R-:W-:-:S03]  /*0930*/  @P0 LOP3.LUT R6, R6, R15, RZ, 0x3c, !PT ;  /* 0x0000000f06060212 */ /* 0x008fc600078e3cff */
[----:B------:R-:W3:Y:S01]  /*0940*/  @P2 LDG.E R15, desc[UR6][R16.64+0xcc] ;  /* 0x0000cc06100f2981 */ /* 0x000ee2000c1e1900 */
[----:B----4-:R-:W-:-:S03]  /*0950*/  @P0 LOP3.LUT R7, R7, R20, RZ, 0x3c, !PT ;  /* 0x0000001407070212 */ /* 0x010fc600078e3cff */
[----:B------:R-:W4:Y:S01]  /*0960*/  @P3 LDG.E R20, desc[UR6][R16.64+0xec] ;  /* 0x0000ec0610143981 */ /* 0x000f22000c1e1900 */
[----:B------:R-:W-:-:S03]  /*0970*/  @P0 LOP3.LUT R4, R4, R19, RZ, 0x3c, !PT ;  /* 0x0000001304040212 */ /* 0x000fc600078e3cff */
[----:B------:R-:W4:Y:S01]  /*0980*/  @P2 LDG.E R19, desc[UR6][R16.64+0xd4] ;  /* 0x0000d40610132981 */ /* 0x000f22000c1e1900 */
[----:B------:R-:W-:Y:S02]  /*0990*/  @P0 LOP3.LUT R5, R5, R22, RZ, 0x3c, !PT ;  /* 0x0000001605050212 */ /* 0x000fe400078e3cff */
[----:B------:R-:W-:Y:S01]  /*09a0*/  LOP3.LUT P0, RZ, R21, 0x8000, RZ, 0xc0, !PT ;  /* 0x0000800015ff7812 */ /* 0x000fe2000780c0ff */
[----:B------:R-:W4:Y:S01]  /*09b0*/  @P2 LDG.E R22, desc[UR6][R16.64+0xd0] ;  /* 0x0000d00610162981 */ /* 0x000f22000c1e1900 */
[----:B------:R-:W-:-:S03]  /*09c0*/  @P1 LOP3.LUT R3, R3, R24, RZ, 0x3c, !PT ;  /* 0x0000001803031212 */ /* 0x000fc600078e3cff */
[----:B------:R-:W4:Y:S01]  /*09d0*/  @P3 LDG.E R21, desc[UR6][R16.64+0xe0] ;  /* 0x0000e00610153981 */ /* 0x000f22000c1e1900 */
[----:B------:R-:W-:-:S03]  /*09e0*/  @P1 LOP3.LUT R7, R7, R26, RZ, 0x3c, !PT ;  /* 0x0000001a07071212 */ /* 0x000fc600078e3cff */
[----:B------:R-:W4:Y:S01]  /*09f0*/  @P2 LDG.E R24, desc[UR6][R16.64+0xd8] ;  /* 0x0000d80610182981 */ /* 0x000f22000c1e1900 */
[----:B------:R-:W-:-:S03]  /*0a00*/  @P1 LOP3.LUT R6, R6, R23, RZ, 0x3c, !PT ;  /* 0x0000001706061212 */ /* 0x000fc600078e3cff */
[----:B------:R-:W4:Y:S01]  /*0a10*/  @P3 LDG.E R26, desc[UR6][R16.64+0xdc] ;  /* 0x0000dc06101a3981 */ /* 0x000f22000c1e1900 */
[----:B------:R-:W-:-:S03]  /*0a20*/  @P1 LOP3.LUT R5, R5, R28, RZ, 0x3c, !PT ;  /* 0x0000001c05051212 */ /* 0x000fc600078e3cff */
[----:B------:R-:W4:Y:S04]  /*0a30*/  @P3 LDG.E R28, desc[UR6][R16.64+0xe4] ;  /* 0x0000e406101c3981 */ /* 0x000f28000c1e1900 */
[----:B------:R-:W4:Y:S01]  /*0a40*/  @P3 LDG.E R23, desc[UR6][R16.64+0xe8] ;  /* 0x0000e80610173981 */ /* 0x000f22000c1e1900 */
[----:B--2---:R-:W-:-:S03]  /*0a50*/  @P2 LOP3.LUT R3, R3, R18, RZ, 0x3c, !PT ;  /* 0x0000001203032212 */ /* 0x004fc600078e3cff */
[----:B------:R-:W2:Y:S01]  /*0a60*/  @P4 LDG.E R18, desc[UR6][R16.64+0xf0] ;  /* 0x0000f00610124981 */ /* 0x000ea2000c1e1900 */
[----:B---3--:R-:W-:Y:S02]  /*0a70*/  @P2 LOP3.LUT R6, R6, R15, RZ, 0x3c, !PT ;  /* 0x0000000f06062212 */ /* 0x008fe400078e3cff */
[----:B------:R-:W-:Y:S01]  /*0a80*/  @P1 LOP3.LUT R4, R4, R25, RZ, 0x3c, !PT ;  /* 0x0000001904041212 */ /* 0x000fe200078e3cff */
[----:B------:R-:W3:Y:S03]  /*0a90*/  @P5 LDG.E R15, desc[UR6][R16.64+0x110] ;  /* 0x00011006100f5981 */ /* 0x000ee6000c1e1900 */
[----:B----4-:R-:W-:Y:S02]  /*0aa0*/  @P2 LOP3.LUT R4, R4, R19, RZ, 0x3c, !PT ;  /* 0x0000001304042212 */ /* 0x010fe400078e3cff */
[----:B------:R-:W4:Y:S01]  /*0ab0*/  @P4 LDG.E R19, desc[UR6][R16.64+0xf4] ;  /* 0x0000f40610134981 */ /* 0x000f22000c1e1900 */
        /* <DEDUP_REMOVED lines=12> */
[----:B--2---:R-:W-:-:S03]  /*0b80*/  @P4 LOP3.LUT R3, R3, R18, RZ, 0x3c, !PT ;  /* 0x0000001203034212 */ /* 0x004fc600078e3cff */
[----:B------:R-:W2:Y:S01]  /*0b90*/  @P5 LDG.E R18, desc[UR6][R16.64+0x114] ;  /* 0x0001140610125981 */ /* 0x000ea2000c1e1900 */
[----:B------:R-:W-:-:S03]  /*0ba0*/  @P3 LOP3.LUT R5, R5, R20, RZ, 0x3c, !PT ;  /* 0x0000001405053212 */ /* 0x000fc600078e3cff */
[----:B------:R-:W2:Y:S01]  /*0bb0*/  @P6 LDG.E R20, desc[UR6][R16.64+0x118] ;  /* 0x0001180610146981 */ /* 0x000ea2000c1e1900 */
[----:B----4-:R-:W-:-:S03]  /*0bc0*/  @P4 LOP3.LUT R6, R6, R19, RZ, 0x3c, !PT ;  /* 0x0000001306064212 */ /* 0x010fc600078e3cff */
[----:B------:R-:W4:Y:S01]  /*0bd0*/  @P6 LDG.E R19, desc[UR6][R16.64+0x11c] ;  /* 0x00011c0610136981 */ /* 0x000f22000c1e1900 */
[----:B---3--:R-:W-:-:S03]  /*0be0*/  @P4 LOP3.LUT R7, R7, R22, RZ, 0x3c, !PT ;  /* 0x0000001607074212 */ /* 0x008fc600078e3cff */
[----:B------:R-:W3:Y:S01]  /*0bf0*/  @P6 LDG.E R22, desc[UR6][R16.64+0x120] ;  /* 0x0001200610166981 */ /* 0x000ee2000c1e1900 */
[----:B------:R-:W-:-:S03]  /*0c00*/  @P4 LOP3.LUT R4, R4, R21, RZ, 0x3c, !PT ;  /* 0x0000001504044212 */ /* 0x000fc600078e3cff */
[----:B------:R-:W3:Y:S01]  /*0c10*/  @P0 LDG.E R21, desc[UR6][R16.64+0x130] ;  /* 0x0001300610150981 */ /* 0x000ee2000c1e1900 */
[----:B------:R-:W-:Y:S02]  /*0c20*/  @P4 LOP3.LUT R5, R5, R24, RZ, 0x3c, !PT ;  /* 0x0000001805054212 */ /* 0x000fe400078e3cff */
[----:B------:R-:W-:Y:S01]  /*0c30*/  @P5 LOP3.LUT R4, R4, R15, RZ, 0x3c, !PT ;  /* 0x0000000f04045212 */ /* 0x000fe200078e3cff */
[----:B------:R-:W3:Y:S01]  /*0c40*/  @P6 LDG.E R24, desc[UR6][R16.64+0x128] ;  /* 0x0001280610186981 */ /* 0x000ee2000c1e1900 */
[----:B------:R-:W-:-:S03]  /*0c50*/  @P5 LOP3.LUT R3, R3, R26, RZ, 0x3c, !PT ;  /* 0x0000001a03035212 */ /* 0x000fc600078e3cff */
[----:B------:R-:W3:Y:S01]  /*0c60*/  @P6 LDG.E R15, desc[UR6][R16.64+0x124] ;  /* 0x00012406100f6981 */ /* 0x000ee2000c1e1900 */
[----:B------:R-:W-:-:S03]  /*0c70*/  @P5 LOP3.LUT R7, R7, R28, RZ, 0x3c, !PT ;  /* 0x0000001c07075212 */ /* 0x000fc600078e3cff */
[----:B------:R-:W3:Y:S01]  /*0c80*/  @P0 LDG.E R26, desc[UR6][R16.64+0x12c] ;  /* 0x00012c06101a0981 */ /* 0x000ee2000c1e1900 */
[----:B------:R-:W-:-:S03]  /*0c90*/  @P5 LOP3.LUT R6, R6, R23, RZ, 0x3c, !PT ;  /* 0x0000001706065212 */ /* 0x000fc600078e3cff */
[----:B------:R-:W3:Y:S04]  /*0ca0*/  @P0 LDG.E R28, desc[UR6][R16.64+0x13c] ;  /* 0x00013c06101c0981 */ /* 0x000ee8000c1e1900 */
[----:B------:R-:W3:Y:S01]  /*0cb0*/  @P0 LDG.E R23, desc[UR6][R16.64+0x138] ;  /* 0x0001380610170981 */ /* 0x000ee2000c1e1900 */
[----:B--2---:R-:W-:-:S03]  /*0cc0*/  @P5 LOP3.LUT R5, R5, R18, RZ, 0x3c, !PT ;  /* 0x0000001205055212 */ /* 0x004fc600078e3cff */
[----:B------:R-:W2:Y:S01]  /*0cd0*/  @P0 LDG.E R18, desc[UR6][R16.64+0x134] ;  /* 0x0001340610120981 */ /* 0x000ea2000c1e1900 */
[----:B------:R-:W-:-:S04]  /*0ce0*/  UIADD3 UR4, UPT, UPT, UR4, 0x10, URZ ;  /* 0x0000001004047890 */ /* 0x000fc8000fffe0ff */
[----:B------:R-:W-:Y:S01]  /*0cf0*/  UISETP.NE.AND UP0, UPT, UR4, 0x20, UPT ;  /* 0x000000200400788c */ /* 0x000fe2000bf05270 */
[----:B------:R-:W-:Y:S02]  /*0d00*/  @P6 LOP3.LUT R3, R3, R20, RZ, 0x3c, !PT ;  /* 0x0000001403036212 */ /* 0x000fe400078e3cff */
[----:B----4-:R-:W-:Y:S02]  /*0d10*/  @P6 LOP3.LUT R6, R6, R19, RZ, 0x3c, !PT ;  /* 0x0000001306066212 */ /* 0x010fe400078e3cff */
[----:B---3--:R-:W-:Y:S02]  /*0d20*/  @P6 LOP3.LUT R7, R7, R22, RZ, 0x3c, !PT ;  /* 0x0000001607076212 */ /* 0x008fe400078e3cff */
[----:B------:R-:W-:Y:S02]  /*0d30*/  @P0 LOP3.LUT R6, R6, R21, RZ, 0x3c, !PT ;  /* 0x0000001506060212 */ /* 0x000fe400078e3cff */
[----:B------:R-:W-:Y:S02]  /*0d40*/  @P6 LOP3.LUT R5, R5, R24, RZ, 0x3c, !PT ;  /* 0x0000001805056212 */ /* 0x000fe400078e3cff */
[----:B------:R-:W-:-:S02]  /*0d50*/  @P6 LOP3.LUT R4, R4, R15, RZ, 0x3c, !PT ;  /* 0x0000000f04046212 */ /* 0x000fc400078e3cff */
[----:B------:R-:W-:Y:S02]  /*0d60*/  @P0 LOP3.LUT R3, R3, R26, RZ, 0x3c, !PT ;  /* 0x0000001a03030212 */ /* 0x000fe400078e3cff */
[----:B------:R-:W-:Y:S02]  /*0d70*/  @P0 LOP3.LUT R5, R5, R28, RZ, 0x3c, !PT ;  /* 0x0000001c05050212 */ /* 0x000fe400078e3cff */
[----:B------:R-:W-:Y:S02]  /*0d80*/  @P0 LOP3.LUT R4, R4, R23, RZ, 0x3c, !PT ;  /* 0x0000001704040212 */ /* 0x000fe400078e3cff */
[----:B--2---:R-:W-:Y:S01]  /*0d90*/  @P0 LOP3.LUT R7, R7, R18, RZ, 0x3c, !PT ;  /* 0x0000001207070212 */ /* 0x004fe200078e3cff */
[----:B------:R-:W-:Y:S06]  /*0da0*/  BRA.U UP0, `(.L_x_10) ;  /* 0xfffffff500487547 */ /* 0x000fec000b83ffff */
[----:B------:R-:W-:-:S05]  /*0db0*/  VIADD R0, R0, 0x1 ;  /* 0x0000000100007836 */ /* 0x000fca0000000000 */
[----:B------:R-:W-:-:S13]  /*0dc0*/  ISETP.NE.AND P0, PT, R0, 0x5, PT ;  /* 0x000000050000780c */ /* 0x000fda0003f05270 */
[----:B------:R-:W-:Y:S05]  /*0dd0*/  @P0 BRA `(.L_x_11) ;  /* 0xfffffff400300947 */ /* 0x000fea000383ffff */
[----:B------:R-:W-:Y:S01]  /*0de0*/  LOP3.LUT R0, R11, 0x3, RZ, 0xc0, !PT ;  /* 0x000000030b007812 */ /* 0x000fe200078ec0ff */
[----:B------:R0:W-:Y:S03]  /*0df0*/  STL.64 [R1+0x8], R6 ;  /* 0x0000080601007387 */ /* 0x0001e60000100a00 */
[----:B------:R-:W-:Y:S01]  /*0e00*/  ISETP.NE.U32.AND P0, PT, R0, 0x1, PT ;  /* 0x000000010000780c */ /* 0x000fe20003f05070 */
[----:B------:R0:W-:Y:S03]  /*0e10*/  STL.64 [R1+0x10], R4 ;  /* 0x0000100401007387 */ /* 0x0001e60000100a00 */
[----:B------:R-:W-:Y:S01]  /*0e20*/  ISETP.NE.AND.EX P0, PT, RZ, RZ, PT, P0 ;  /* 0x000000ffff00720c */ /* 0x000fe20003f05300 */
[----:B------:R0:W-:-:S12]  /*0e30*/  STL [R1+0x4], R3 ;  /* 0x0000040301007387 */ /* 0x0001d80000100800 */
[----:B0-----:R-:W-:Y:S05]  /*0e40*/  @!P0 BRA `(.L_x_9) ;  /* 0x0000001400f88947 */ /* 0x001fea0003800000 */
[----:B------:R-:W-:Y:S01]  /*0e50*/  UMOV UR4, URZ ;  /* 0x000000ff00047c82 */ /* 0x000fe20008000000 */
[----:B------:R-:W-:Y:S01]  /*0e60*/  IMAD.MOV.U32 R0, RZ, RZ, RZ ;  /* 0x000000ffff007224 */ /* 0x000fe200078e00ff */
[----:B------:R-:W-:Y:S01]  /*0e70*/  CS2R R6, SRZ ;  /* 0x0000000000067805 */ /* 0x000fe2000001ff00 */
[----:B------:R-:W-:Y:S02]  /*0e80*/  IMAD.MOV.U32 R4, RZ, RZ, RZ ;  /* 0x000000ffff047224 */ /* 0x000fe400078e00ff */
[----:B------:R-:W-:Y:S02]  /*0e90*/  IMAD.MOV.U32 R3, RZ, RZ, RZ ;  /* 0x000000ffff037224 */ /* 0x000fe400078e00ff */
[----:B------:R-:W-:-:S07]  /*0ea0*/  IMAD.U32 R5, RZ, RZ, UR4 ;  /* 0x00000004ff057e24 */ /* 0x000fce000f8e00ff */
.L_x_13:
[----:B------:R-:W-:-:S06]  /*0eb0*/  IMAD R13, R0, 0x4, R1 ;  /* 0x00000004000d7824 */ /* 0x000fcc00078e0201 */
[----:B------:R-:W5:Y:S01]  /*0ec0*/  LDL R13, [R13+0x4] ;  /* 0x000004000d0d7983 */ /* 0x000f620000100800 */
[----:B------:R-:W-:-:S05]  /*0ed0*/  UMOV UR4, URZ ;  /* 0x000000ff00047c82 */ /* 0x000fca0008000000 */
.L_x_12:
        /* <DEDUP_REMOVED lines=180> */
[----:B------:R0:W-:Y:S03]  /*1a20*/  STL [R1+0x4], R3 ;  /* 0x0000040301007387 */ /* 0x0001e60000100800 */
[----:B------:R-:W-:Y:S01]  /*1a30*/  ISETP.NE.AND.EX P0, PT, RZ, RZ, PT, P0 ;  /* 0x000000ffff00720c */ /* 0x000fe20003f05300 */
[----:B------:R0:W-:-:S12]  /*1a40*/  STL.64 [R1+0x10], R4 ;  /* 0x0000100401007387 */ /* 0x0001d80000100a00 */
[----:B0-----:R-:W-:Y:S05]  /*1a50*/  @P0 BRA `(.L_x_9) ;  /* 0x0000000800f40947 */ /* 0x001fea0003800000 */
[----:B------:R-:W-:Y:S01]  /*1a60*/  UMOV UR4, URZ ;  /* 0x000000ff00047c82 */ /* 0x000fe20008000000 */
[----:B------:R-:W-:Y:S01]  /*1a70*/  IMAD.MOV.U32 R0, RZ, RZ, RZ ;  /* 0x000000ffff007224 */ /* 0x000fe200078e00ff */
[----:B------:R-:W-:Y:S01]  /*1a80*/  CS2R R6, SRZ ;  /* 0x0000000000067805 */ /* 0x000fe2000001ff00 */
[----:B------:R-:W-:Y:S02]  /*1a90*/  IMAD.MOV.U32 R4, RZ, RZ, RZ ;  /* 0x000000ffff047224 */ /* 0x000fe400078e00ff */
[----:B------:R-:W-:Y:S02]  /*1aa0*/  IMAD.MOV.U32 R3, RZ, RZ, RZ ;  /* 0x000000ffff037224 */ /* 0x000fe400078e00ff */
[----:B------:R-:W-:-:S07]  /*1ab0*/  IMAD.U32 R5, RZ, RZ, UR4 ;  /* 0x00000004ff057e24 */ /* 0x000fce000f8e00ff */
.L_x_15:
[----:B------:R-:W-:-:S06]  /*1ac0*/  IMAD R13, R0, 0x4, R1 ;  /* 0x00000004000d7824 */ /* 0x000fcc00078e0201 */
[----:B------:R-:W5:Y:S01]  /*1ad0*/  LDL R13, [R13+0x4] ;  /* 0x000004000d0d7983 */ /* 0x000f620000100800 */
[----:B------:R-:W-:-:S05]  /*1ae0*/  UMOV UR4, URZ ;  /* 0x000000ff00047c82 */ /* 0x000fca0008000000 */
.L_x_14:
        /* <DEDUP_REMOVED lines=177> */
[----:B------:R0:W-:Y:S04]  /*2600*/  STL.64 [R1+0x8], R6 ;  /* 0x0000080601007387 */ /* 0x0001e80000100a00 */
[----:B------:R0:W-:Y:S04]  /*2610*/  STL [R1+0x4], R3 ;  /* 0x0000040301007387 */ /* 0x0001e80000100800 */
[----:B------:R0:W-:Y:S02]  /*2620*/  STL.64 [R1+0x10], R4 ;  /* 0x0000100401007387 */ /* 0x0001e40000100a00 */
.L_x_9:
[----:B------:R-:W-:Y:S05]  /*2630*/  BSYNC.RECONVERGENT B1 ;  /* 0x0000000000017941 */ /* 0x000fea0003800200 */
.L_x_8:
[C---:B------:R-:W-:Y:S01]  /*2640*/  ISETP.GT.U32.AND P0, PT, R11.reuse, 0x3, PT ;  /* 0x000000030b00780c */ /* 0x040fe20003f04070 */
[----:B------:R-:W-:Y:S01]  /*2650*/  VIADD R12, R12, 0x1 ;  /* 0x000000010c0c7836 */ /* 0x000fe20000000000 */
[--C-:B------:R-:W-:Y:S02]  /*2660*/  SHF.R.U64 R11, R11, 0x2, R14.reuse ;  /* 0x000000020b0b7819 */ /* 0x100fe4000000120e */
[----:B------:R-:W-:Y:S02]  /*2670*/  ISETP.GT.U32.AND.EX P0, PT, R14, RZ, PT, P0 ;  /* 0x000000ff0e00720c */ /* 0x000fe40003f04100 */
[----:B------:R-:W-:-:S11]  /*2680*/  SHF.R.U32.HI R14, RZ, 0x2, R14 ;  /* 0x00000002ff0e7819 */ /* 0x000fd6000001160e */
[----:B------:R-:W-:Y:S05]  /*2690*/  @P0 BRA `(.L_x_16) ;  /* 0xffffffd800d40947 */ /* 0x000fea000383ffff */
.L_x_7:
[----:B------:R-:W-:Y:S05]  /*26a0*/  BSYNC.RECONVERGENT B0 ;  /* 0x0000000000007941 */ /* 0x000fea0003800200 */
.L_x_6:
[----:B------:R-:W-:Y:S01]  /*26b0*/  SHF.R.U32.HI R0, RZ, 0x2, R3 ;  /* 0x00000002ff007819 */ /* 0x000fe20000011603 */
[----:B------:R-:W2:Y:S01]  /*26c0*/  LDCU.128 UR8, c[0x0][0x380] ;  /* 0x00007000ff0877ac */ /* 0x000ea20008000c00 */
[----:B01----:R-:W-:Y:S02]  /*26d0*/  IMAD.MOV.U32 R6, RZ, RZ, 0x2f800000 ;  /* 0x2f800000ff067424 */ /* 0x003fe400078e00ff */
[----:B------:R-:W-:Y:S01]  /*26e0*/  LOP3.LUT R0, R0, R3, RZ, 0x3c, !PT ;  /* 0x0000000300007212 */ /* 0x000fe200078e3cff */
[----:B------:R-:W-:-:S04]  /*26f0*/  IMAD.SHL.U32 R3, R5, 0x10, RZ ;  /* 0x0000001005037824 */ /* 0x000fc800078e00ff */
[----:B------:R-:W-:-:S05]  /*2700*/  IMAD.SHL.U32 R4, R0, 0x2, RZ ;  /* 0x0000000200047824 */ /* 0x000fca00078e00ff */
[----:B------:R-:W-:Y:S02]  /*2710*/  LOP3.LUT R4, R0, R4, R3, 0x96, !PT ;  /* 0x0000000400047212 */ /* 0x000fe400078e9603 */
[----:B------:R-:W-:Y:S02]  /*2720*/  SHF.R.S32.HI R3, RZ, 0x1f, R10 ;  /* 0x0000001fff037819 */ /* 0x000fe4000001140a */
[----:B------:R-:W-:Y:S01]  /*2730*/  LOP3.LUT R5, R4, R5, RZ, 0x3c, !PT ;  /* 0x0000000504057212 */ /* 0x000fe200078e3cff */
[----:B--2---:R-:W-:Y:S02]  /*2740*/  UIADD3 UR4, UPT, UPT, UR11, -UR10, URZ ;  /* 0x8000000a0b047290 */ /* 0x004fe4000fffe0ff */
[----:B------:R-:W-:Y:S02]  /*2750*/  I2FP.F32.S32 R4, UR10 ;  /* 0x0000000a00047c45 */ /* 0x000fe40008201400 */
[----:B------:R-:W-:Y:S02]  /*2760*/  IADD3 R5, PT, PT, R2, 0x587c5, R5 ;  /* 0x000587c502057810 */ /* 0x000fe40007ffe005 */
[----:B------:R-:W-:-:S02]  /*2770*/  LEA R2, P0, R10, UR8, 0x2 ;  /* 0x000000080a027c11 */ /* 0x000fc4000f8010ff */
[----:B------:R-:W-:Y:S02]  /*2780*/  I2FP.F32.U32 R5, R5 ;  /* 0x0000000500057245 */ /* 0x000fe40000201000 */
[----:B------:R-:W-:Y:S02]  /*2790*/  I2FP.F32.S32 R0, UR4 ;  /* 0x0000000400007c45 */ /* 0x000fe40008201400 */
[----:B------:R-:W-:Y:S01]  /*27a0*/  LEA.HI.X R3, R10, UR9, R3, 0x2, P0 ;  /* 0x000000090a037c11 */ /* 0x000fe200080f1403 */
[----:B------:R-:W-:-:S04]  /*27b0*/  FFMA R5, R5, R6, 1.1641532182693481445e-10 ;  /* 0x2f00000005057423 */ /* 0x000fc80000000006 */
[----:B------:R-:W-:-:S05]  /*27c0*/  FFMA R5, R5, R0, R4 ;  /* 0x0000000005057223 */ /* 0x000fca0000000004 */
[----:B------:R-:W-:Y:S01]  /*27d0*/  STG.E desc[UR6][R2.64], R5 ;  /* 0x0000000502007986 */ /* 0x000fe2000c101906 */
[----:B------:R-:W-:Y:S05]  /*27e0*/  EXIT ;  /* 0x000000000000794d */ /* 0x000fea0003800000 */
.L_x_17:
        /* <DEDUP_REMOVED lines=9> */
.L_x_24:


//--------------------- .text._Z9cudaHellov       --------------------------
	.section	.text._Z9cudaHellov,"ax",@progbits
	.align	128
        .global         _Z9cudaHellov
        .type           _Z9cudaHellov,@function
        .size           _Z9cudaHellov,(.L_x_25 - _Z9cudaHellov)
        .other          _Z9cudaHellov,@"STO_CUDA_ENTRY STV_DEFAULT"
_Z9cudaHellov:
.text._Z9cudaHellov:
[----:B------:R-:W0:Y:S01]  /*0000*/  LDC R1, c[0x0][0x37c] ;  /* 0x0000df00ff017b82 */ /* 0x000e220000000800 */
[----:B------:R-:W-:Y:S01]  /*0010*/  MOV R0, 0x48 ;  /* 0x0000004800007802 */ /* 0x000fe20000000f00 */
[----:B------:R-:W1:Y:S01]  /*0020*/  LDCU.64 UR4, c[0x4][0x40] ;  /* 0x01000800ff0477ac */ /* 0x000e620008000a00 */
[----:B------:R-:W-:-:S05]  /*0030*/  CS2R R6, SRZ ;  /* 0x0000000000067805 */ /* 0x000fca000001ff00 */
[----:B------:R2:W3:Y:S01]  /*0040*/  LDC.64 R2, c[0x4][R0] ;  /* 0x0100000000027b82 */ /* 0x0004e20000000a00 */
[----:B-1----:R-:W-:Y:S02]  /*0050*/  IMAD.U32 R4, RZ, RZ, UR4 ;  /* 0x00000004ff047e24 */ /* 0x002fe4000f8e00ff */
[----:B--2---:R-:W-:-:S07]  /*0060*/  IMAD.U32 R5, RZ, RZ, UR5 ;  /* 0x00000005ff057e24 */ /* 0x004fce000f8e00ff */
[----:B------:R-:W-:-:S07]  /*0070*/  LEPC R20, `(.L_x_18) ;  /* 0x000000001014794e */ /* 0x000fce0000000000 */
[----:B0--3--:R-:W-:Y:S05]  /*0080*/  CALL.ABS.NOINC R2 ;  /* 0x0000000002007343 */ /* 0x009fea0003c00000 */
.L_x_18:
[----:B------:R-:W-:Y:S05]  /*0090*/  EXIT ;  /* 0x000000000000794d */ /* 0x000fea0003800000 */
.L_x_19:
        /* <DEDUP_REMOVED lines=14> */
.L_x_25:


//--------------------- .nv.global.init           --------------------------
	.section	.nv.global.init,"aw",@progbits
	.align	4
.nv.global.init:
	.type		mrg32k3aM1SubSeq,@object
	.size		mrg32k3aM1SubSeq,(mrg32k3aM2SubSeq - mrg32k3aM1SubSeq)
mrg32k3aM1SubSeq:
        /*0000*/ 	.byte	0x0b, 0xcc, 0xee, 0x04, 0x73, 0x29, 0x8b, 0x6f, 0xf6, 0x53, 0x03, 0xf6, 0x23, 0xf6, 0xea, 0xda
        /* <DEDUP_REMOVED lines=125> */
	.type		mrg32k3aM2SubSeq,@object
	.size		mrg32k3aM2SubSeq,(mrg32k3aM1 - mrg32k3aM2SubSeq)
mrg32k3aM2SubSeq:
        /* <DEDUP_REMOVED lines=126> */
	.type		mrg32k3aM1,@object
	.size		mrg32k3aM1,(mrg32k3aM1Seq - mrg32k3aM1)
mrg32k3aM1:
        /* <DEDUP_REMOVED lines=144> */
	.type		mrg32k3aM1Seq,@object
	.size		mrg32k3aM1Seq,(mrg32k3aM2 - mrg32k3aM1Seq)
mrg32k3aM1Seq:
        /* <DEDUP_REMOVED lines=144> */
	.type		mrg32k3aM2,@object
	.size		mrg32k3aM2,(mrg32k3aM2Seq - mrg32k3aM2)
mrg32k3aM2:
        /* <DEDUP_REMOVED lines=144> */
	.type		mrg32k3aM2Seq,@object
	.size		mrg32k3aM2Seq,(precalc_xorwow_matrix - mrg32k3aM2Seq)
mrg32k3aM2Seq:
        /* <DEDUP_REMOVED lines=144> */
	.type		precalc_xorwow_matrix,@object
	.size		precalc_xorwow_matrix,(precalc_xorwow_offset_matrix - precalc_xorwow_matrix)
precalc_xorwow_matrix:
        /* <DEDUP_REMOVED lines=6400> */
	.type		precalc_xorwow_offset_matrix,@object
	.size		precalc_xorwow_offset_matrix,($str - precalc_xorwow_offset_matrix)
precalc_xorwow_offset_matrix:
        /* <DEDUP_REMOVED lines=6400> */
	.type		$str,@object
	.size		$str,(.L_9 - $str)
$str:
        /*353c0*/ 	.byte	0x48, 0x65, 0x6c, 0x6c, 0x6f, 0x20, 0x66, 0x72, 0x6f, 0x6d, 0x20, 0x43, 0x55, 0x44, 0x41, 0x21
        /*353d0*/ 	.byte	0x0a, 0x00
.L_9:


//--------------------- .nv.shared.reserved.0     --------------------------
	.section	.nv.shared.reserved.0,"aw",@nobits
	.weak		__nv_reservedSMEM_offset_0_alias
	.size		__nv_reservedSMEM_offset_0_alias, 0, 64
	.other		__nv_reservedSMEM_offset_0_alias,@"STO_CUDA_RESERVED_SHARED STV_DEFAULT"
__nv_reservedSMEM_offset_0_alias:
	.zero		0
	.zero		64


//--------------------- .nv.shared._Z12sgemm_kerneliiiffPfS_S_ --------------------------
	.section	.nv.shared._Z12sgemm_kerneliiiffPfS_S_,"aw",@nobits
	.sectionflags	@""
	.align	4
.nv.shared._Z12sgemm_kerneliiiffPfS_S_:
	.zero		9216


//--------------------- .nv.constant0._Z15matrixAddKernelPKiPfS1_S1_PKfS3_ --------------------------
	.section	.nv.constant0._Z15matrixAddKernelPKiPfS1_S1_PKfS3_,"a",@progbits
	.sectionflags	@""
	.align	4
.nv.constant0._Z15matrixAddKernelPKiPfS1_S1_PKfS3_:
	.zero		944


//--------------------- .nv.constant0._Z12sgemm_kerneliiiffPfS_S_ --------------------------
	.section	.nv.constant0._Z12sgemm_kerneliiiffPfS_S_,"a",@progbits
	.sectionflags	@""
	.align	4
.nv.constant0._Z12sgemm_kerneliiiffPfS_S_:
	.zero		944


//--------------------- .nv.constant0._Z19checkEqualityKernelPfS_Pbi --------------------------
	.section	.nv.constant0._Z19checkEqualityKernelPfS_Pbi,"a",@progbits
	.sectionflags	@""
	.align	4
.nv.constant0._Z19checkEqualityKernelPfS_Pbi:
	.zero		924


//--------------------- .nv.constant0._Z14cuConstArrInitPfii --------------------------
	.section	.nv.constant0._Z14cuConstArrInitPfii,"a",@progbits
	.sectionflags	@""
	.align	4
.nv.constant0._Z14cuConstArrInitPfii:
	.zero		912


//--------------------- .nv.constant0._Z13cuRandArrInitPfiii --------------------------
	.section	.nv.constant0._Z13cuRandArrInitPfiii,"a",@progbits
	.sectionflags	@""
	.align	4
.nv.constant0._Z13cuRandArrInitPfiii:
	.zero		916


//--------------------- .nv.constant0._Z9cudaHellov --------------------------
	.section	.nv.constant0._Z9cudaHellov,"a",@progbits
	.sectionflags	@""
	.align	4
.nv.constant0._Z9cudaHellov:
	.zero		896


//--------------------- SYMBOLS --------------------------

	.type		.nv.reservedSmem.offset0,@object
	.size		.nv.reservedSmem.offset0,0x4
	.type		.nv.reservedSmem.cap,@object
	.size		.nv.reservedSmem.cap,0x4
	.type		vprintf,@function
